//
// Generated by NVIDIA NVVM Compiler
//
// Compiler Build ID: CL-36424714
// Cuda compilation tools, release 13.0, V13.0.88
// Based on NVVM 20.0.0
//

.version 9.0
.target sm_100
.address_size 64

	// .globl	fractalRenderMain
.extern .func __assertfail
(
	.param .b64 __assertfail_param_0,
	.param .b64 __assertfail_param_1,
	.param .b32 __assertfail_param_2,
	.param .b64 __assertfail_param_3,
	.param .b64 __assertfail_param_4
)
;
.global .align 8 .u64 seed;
.global .align 1 .b8 __unnamed_1[26] = {80, 111, 105, 110, 116, 50, 68, 32, 103, 101, 116, 73, 109, 97, 103, 101, 73, 110, 100, 101, 120, 101, 115, 40, 41};
.global .align 1 .b8 $str$5[17] = {98, 108, 111, 99, 107, 68, 105, 109, 46, 120, 32, 61, 61, 32, 51, 50};
.global .align 1 .b8 $str$6[27] = {47, 116, 109, 112, 47, 115, 97, 115, 115, 95, 99, 117, 95, 55, 101, 95, 100, 99, 104, 104, 49, 47, 107, 46, 99, 117};

.visible .entry fractalRenderMain(
	.param .u64 .ptr .align 1 fractalRenderMain_param_0,
	.param .u64 fractalRenderMain_param_1,
	.param .u32 fractalRenderMain_param_2,
	.param .u32 fractalRenderMain_param_3,
	.param .f32 fractalRenderMain_param_4,
	.param .f32 fractalRenderMain_param_5,
	.param .f32 fractalRenderMain_param_6,
	.param .f32 fractalRenderMain_param_7,
	.param .u32 fractalRenderMain_param_8,
	.param .u32 fractalRenderMain_param_9,
	.param .u8 fractalRenderMain_param_10,
	.param .u8 fractalRenderMain_param_11,
	.param .u64 .ptr .align 1 fractalRenderMain_param_12,
	.param .u32 fractalRenderMain_param_13,
	.param .u32 fractalRenderMain_param_14,
	.param .u32 fractalRenderMain_param_15
)
{
	.local .align 8 .b8 	__local_depot0[40];
	.reg .b64 	%SP;
	.reg .b64 	%SPL;
	.reg .pred 	%p<18>;
	.reg .b16 	%rs<7>;
	.reg .b32 	%r<78>;
	.reg .b32 	%f<71>;
	.reg .b64 	%rd<18>;
	.reg .b64 	%fd<2>;

	mov.u64 	%SPL, __local_depot0;
	ld.param.u64 	%rd2, [fractalRenderMain_param_0];
	ld.param.u64 	%rd3, [fractalRenderMain_param_1];
	ld.param.u32 	%r16, [fractalRenderMain_param_2];
	ld.param.u32 	%r17, [fractalRenderMain_param_3];
	ld.param.f32 	%f16, [fractalRenderMain_param_4];
	ld.param.f32 	%f17, [fractalRenderMain_param_5];
	ld.param.f32 	%f18, [fractalRenderMain_param_6];
	ld.param.f32 	%f19, [fractalRenderMain_param_7];
	ld.param.u32 	%r18, [fractalRenderMain_param_8];
	ld.param.u32 	%r75, [fractalRenderMain_param_9];
	ld.param.s8 	%rs1, [fractalRenderMain_param_10];
	ld.param.u32 	%r20, [fractalRenderMain_param_13];
	ld.param.u32 	%r21, [fractalRenderMain_param_14];
	ld.param.u32 	%r22, [fractalRenderMain_param_15];
	add.u64 	%rd1, %SPL, 0;
	mov.u32 	%r1, %ntid.x;
	setp.eq.s32 	%p1, %r1, 32;
	@%p1 bra 	$L__BB0_2;
	mov.u64 	%rd5, $str$5;
	cvta.global.u64 	%rd6, %rd5;
	mov.u64 	%rd7, $str$6;
	cvta.global.u64 	%rd8, %rd7;
	mov.u64 	%rd9, __unnamed_1;
	cvta.global.u64 	%rd10, %rd9;
	{ // callseq 0, 0
	.param .b64 param0;
	st.param.b64 	[param0], %rd6;
	.param .b64 param1;
	st.param.b64 	[param1], %rd8;
	.param .b32 param2;
	st.param.b32 	[param2], 104;
	.param .b64 param3;
	st.param.b64 	[param3], %rd10;
	.param .b64 param4;
	st.param.b64 	[param4], 1;
	call.uni 
	__assertfail, 
	(
	param0, 
	param1, 
	param2, 
	param3, 
	param4
	);
	} // callseq 0
$L__BB0_2:
	mov.u32 	%r23, %tid.y;
	mov.u32 	%r24, %tid.x;
	mad.lo.s32 	%r25, %r23, %r1, %r24;
	shl.b32 	%r26, %r1, 2;
	and.b32  	%r27, %r25, 15;
	div.u32 	%r28, %r25, %r26;
	mul.lo.s32 	%r29, %r28, %r26;
	sub.s32 	%r30, %r25, %r29;
	sub.s32 	%r31, %r30, %r27;
	cvt.u16.u32 	%rs2, %r31;
	shr.s16 	%rs3, %rs2, 15;
	shr.u16 	%rs4, %rs3, 14;
	add.s16 	%rs5, %rs2, %rs4;
	shr.s16 	%rs6, %rs5, 2;
	cvt.s32.s16 	%r32, %rs6;
	and.b32  	%r33, %r25, 3;
	shl.b32 	%r34, %r28, 2;
	shr.u32 	%r35, %r25, 2;
	and.b32  	%r36, %r35, 3;
	mov.u32 	%r37, %ctaid.x;
	mad.lo.s32 	%r38, %r1, %r37, %r33;
	add.s32 	%r2, %r38, %r32;
	mov.u32 	%r39, %ntid.y;
	mov.u32 	%r40, %ctaid.y;
	mad.lo.s32 	%r41, %r39, %r40, %r36;
	add.s32 	%r42, %r41, %r34;
	setp.ge.s32 	%p2, %r2, %r16;
	setp.ge.s32 	%p3, %r42, %r17;
	or.pred  	%p4, %p2, %p3;
	@%p4 bra 	$L__BB0_15;
	mov.b32 	%r43, 0;
	sad.s32 	%r44, %r2, %r21, %r43;
	shr.u32 	%r45, %r20, 31;
	add.s32 	%r46, %r20, %r45;
	shr.s32 	%r47, %r46, 1;
	sad.s32 	%r48, %r42, %r22, %r43;
	max.u32 	%r50, %r44, %r48;
	setp.gt.u32 	%p5, %r50, %r47;
	@%p5 bra 	$L__BB0_15;
	sub.f32 	%f20, %f18, %f16;
	cvt.rn.f32.s32 	%f21, %r16;
	div.rn.f32 	%f1, %f20, %f21;
	sub.f32 	%f22, %f19, %f17;
	cvt.rn.f32.u32 	%f23, %r17;
	div.rn.f32 	%f2, %f22, %f23;
	setp.lt.s32 	%p6, %r75, 1;
	mov.b32 	%r77, 0;
	@%p6 bra 	$L__BB0_14;
	cvt.rn.f32.s32 	%f3, %r2;
	cvt.rn.f32.u32 	%f4, %r42;
	mov.b32 	%r70, 0;
	mov.u32 	%r77, %r70;
$L__BB0_6:
	setp.lt.s32 	%p7, %r18, 1;
	cvt.rn.f32.u32 	%f24, %r70;
	cvt.rn.f32.s32 	%f25, %r75;
	div.rn.f32 	%f26, %f24, %f25;
	add.f32 	%f27, %f26, %f3;
	fma.rn.f32 	%f5, %f1, %f27, %f16;
	add.f32 	%f28, %f26, %f4;
	mul.f32 	%f6, %f2, %f28;
	mov.b32 	%r74, 0;
	@%p7 bra 	$L__BB0_9;
	sub.f32 	%f7, %f19, %f6;
	mov.b32 	%r74, 0;
	mov.f32 	%f67, 0f00000000;
	mov.f32 	%f68, %f67;
	mov.f32 	%f69, %f67;
	mov.f32 	%f70, %f67;
$L__BB0_8:
	sub.f32 	%f30, %f68, %f67;
	add.f32 	%f12, %f5, %f30;
	add.f32 	%f31, %f70, %f70;
	fma.rn.f32 	%f69, %f31, %f69, %f7;
	add.s32 	%r74, %r74, 1;
	setp.lt.s32 	%p8, %r74, %r18;
	mul.f32 	%f68, %f12, %f12;
	mul.f32 	%f67, %f69, %f69;
	add.f32 	%f32, %f68, %f67;
	setp.lt.f32 	%p9, %f32, 0f40800000;
	and.pred  	%p10, %p8, %p9;
	mov.f32 	%f70, %f12;
	@%p10 bra 	$L__BB0_8;
$L__BB0_9:
	add.s32 	%r77, %r74, %r77;
	setp.gt.u32 	%p11, %r70, 9;
	@%p11 bra 	$L__BB0_11;
	mul.wide.u32 	%rd11, %r70, 4;
	add.s64 	%rd12, %rd1, %rd11;
	st.local.u32 	[%rd12], %r74;
$L__BB0_11:
	setp.eq.s16 	%p12, %rs1, 0;
	setp.ne.s32 	%p13, %r70, 10;
	or.pred  	%p14, %p12, %p13;
	@%p14 bra 	$L__BB0_13;
	mul.hi.u32 	%r56, %r77, -1171354717;
	shr.u32 	%r57, %r56, 3;
	cvt.rn.f32.u32 	%f34, %r57;
	ld.local.v2.u32 	{%r58, %r59}, [%rd1];
	cvt.rn.f32.s32 	%f35, %r58;
	sub.f32 	%f36, %f35, %f34;
	fma.rn.f32 	%f37, %f36, %f36, 0f00000000;
	cvt.rn.f32.s32 	%f38, %r59;
	sub.f32 	%f39, %f38, %f34;
	fma.rn.f32 	%f40, %f39, %f39, %f37;
	ld.local.v2.u32 	{%r60, %r61}, [%rd1+8];
	cvt.rn.f32.s32 	%f41, %r60;
	sub.f32 	%f42, %f41, %f34;
	fma.rn.f32 	%f43, %f42, %f42, %f40;
	cvt.rn.f32.s32 	%f44, %r61;
	sub.f32 	%f45, %f44, %f34;
	fma.rn.f32 	%f46, %f45, %f45, %f43;
	ld.local.v2.u32 	{%r62, %r63}, [%rd1+16];
	cvt.rn.f32.s32 	%f47, %r62;
	sub.f32 	%f48, %f47, %f34;
	fma.rn.f32 	%f49, %f48, %f48, %f46;
	cvt.rn.f32.s32 	%f50, %r63;
	sub.f32 	%f51, %f50, %f34;
	fma.rn.f32 	%f52, %f51, %f51, %f49;
	ld.local.v2.u32 	{%r64, %r65}, [%rd1+24];
	cvt.rn.f32.s32 	%f53, %r64;
	sub.f32 	%f54, %f53, %f34;
	fma.rn.f32 	%f55, %f54, %f54, %f52;
	cvt.rn.f32.s32 	%f56, %r65;
	sub.f32 	%f57, %f56, %f34;
	fma.rn.f32 	%f58, %f57, %f57, %f55;
	ld.local.v2.u32 	{%r66, %r67}, [%rd1+32];
	cvt.rn.f32.s32 	%f59, %r66;
	sub.f32 	%f60, %f59, %f34;
	fma.rn.f32 	%f61, %f60, %f60, %f58;
	cvt.rn.f32.s32 	%f62, %r67;
	sub.f32 	%f63, %f62, %f34;
	fma.rn.f32 	%f64, %f63, %f63, %f61;
	div.rn.f32 	%f65, %f64, 0f41100000;
	div.rn.f32 	%f66, %f65, %f34;
	cvt.f64.f32 	%fd1, %f66;
	setp.le.f64 	%p15, %fd1, 0d3F847AE147AE147B;
	// begin inline asm
	activemask.b32 %r55;
	// end inline asm
	vote.sync.all.pred 	%p16, %p15, %r55;
	selp.b32 	%r75, 11, %r75, %p16;
$L__BB0_13:
	add.s32 	%r70, %r70, 1;
	setp.lt.s32 	%p17, %r70, %r75;
	@%p17 bra 	$L__BB0_6;
$L__BB0_14:
	div.s32 	%r69, %r77, %r75;
	cvt.u64.u32 	%rd13, %r42;
	cvta.to.global.u64 	%rd14, %rd2;
	mad.lo.s64 	%rd15, %rd3, %rd13, %rd14;
	mul.wide.s32 	%rd16, %r2, 4;
	add.s64 	%rd17, %rd15, %rd16;
	st.global.u32 	[%rd17], %r69;
$L__BB0_15:
	ret;

}
	// .globl	compose
.visible .entry compose(
	.param .u64 .ptr .align 1 compose_param_0,
	.param .u64 compose_param_1,
	.param .u64 .ptr .align 1 compose_param_2,
	.param .u64 compose_param_3,
	.param .u64 compose_param_4,
	.param .u32 compose_param_5,
	.param .u32 compose_param_6,
	.param .u64 compose_param_7,
	.param .u32 compose_param_8,
	.param .u32 compose_param_9,
	.param .u32 compose_param_10,
	.param .u32 compose_param_11,
	.param .u32 compose_param_12
)
{
	.reg .pred 	%p<6>;
	.reg .b32 	%r<36>;
	.reg .b64 	%rd<19>;

	ld.param.u64 	%rd4, [compose_param_0];
	ld.param.u64 	%rd5, [compose_param_1];
	ld.param.u64 	%rd6, [compose_param_2];
	ld.param.u64 	%rd7, [compose_param_3];
	ld.param.u64 	%rd8, [compose_param_4];
	ld.param.u32 	%r8, [compose_param_5];
	ld.param.u32 	%r9, [compose_param_6];
	ld.param.u64 	%rd9, [compose_param_7];
	ld.param.u32 	%r3, [compose_param_8];
	ld.param.u32 	%r4, [compose_param_9];
	ld.param.u32 	%r5, [compose_param_10];
	ld.param.u32 	%r6, [compose_param_11];
	ld.param.u32 	%r7, [compose_param_12];
	mov.u32 	%r11, %ntid.x;
	mov.u32 	%r12, %ctaid.x;
	mov.u32 	%r13, %tid.x;
	mad.lo.s32 	%r1, %r11, %r12, %r13;
	mov.u32 	%r14, %ntid.y;
	mov.u32 	%r15, %ctaid.y;
	mov.u32 	%r16, %tid.y;
	mad.lo.s32 	%r17, %r14, %r15, %r16;
	setp.ge.s32 	%p1, %r1, %r8;
	setp.ge.s32 	%p2, %r17, %r9;
	or.pred  	%p3, %p1, %p2;
	@%p3 bra 	$L__BB1_5;
	mov.b32 	%r18, 0;
	sad.s32 	%r19, %r1, %r6, %r18;
	shr.u32 	%r20, %r5, 31;
	add.s32 	%r21, %r5, %r20;
	shr.s32 	%r22, %r21, 1;
	sad.s32 	%r23, %r17, %r7, %r18;
	max.u32 	%r25, %r19, %r23;
	setp.gt.u32 	%p4, %r25, %r22;
	@%p4 bra 	$L__BB1_3;
	cvt.u64.u32 	%rd10, %r17;
	cvta.to.global.u64 	%rd11, %rd4;
	mad.lo.s64 	%rd12, %rd5, %rd10, %rd11;
	mul.wide.s32 	%rd13, %r1, 4;
	add.s64 	%rd18, %rd12, %rd13;
	bra.uni 	$L__BB1_4;
$L__BB1_3:
	cvt.u64.u32 	%rd14, %r17;
	cvta.to.global.u64 	%rd15, %rd6;
	mad.lo.s64 	%rd16, %rd7, %rd14, %rd15;
	mul.wide.s32 	%rd17, %r1, 4;
	add.s64 	%rd18, %rd16, %rd17;
$L__BB1_4:
	ld.global.u32 	%r26, [%rd18];
	abs.s32 	%r27, %r26;
	rem.s32 	%r28, %r27, %r3;
	not.b32 	%r29, %r28;
	add.s32 	%r30, %r3, %r29;
	shl.b32 	%r31, %r30, 2;
	mov.b32 	%r32, 0;
	suld.b.2d.b32.trap {%r33}, [%rd9, {%r31, %r32}];
	setp.eq.s32 	%p5, %r26, %r4;
	selp.b32 	%r34, -16711681, %r33, %p5;
	shl.b32 	%r35, %r1, 2;
	sust.b.2d.b32.trap 	[%rd8, {%r35, %r17}], {%r34};
$L__BB1_5:
	ret;

}
	// .globl	blur
.visible .entry blur()
{


	ret;

}
	// .globl	fractalRenderUnderSampled
.visible .entry fractalRenderUnderSampled(
	.param .u64 .ptr .align 1 fractalRenderUnderSampled_param_0,
	.param .u64 fractalRenderUnderSampled_param_1,
	.param .u32 fractalRenderUnderSampled_param_2,
	.param .u32 fractalRenderUnderSampled_param_3,
	.param .f32 fractalRenderUnderSampled_param_4,
	.param .f32 fractalRenderUnderSampled_param_5,
	.param .f32 fractalRenderUnderSampled_param_6,
	.param .f32 fractalRenderUnderSampled_param_7,
	.param .u32 fractalRenderUnderSampled_param_8,
	.param .u32 fractalRenderUnderSampled_param_9
)
{
	.reg .pred 	%p<17>;
	.reg .b32 	%r<87>;
	.reg .b32 	%f<33>;
	.reg .b64 	%rd<36>;

	ld.param.u64 	%rd3, [fractalRenderUnderSampled_param_0];
	ld.param.u64 	%rd4, [fractalRenderUnderSampled_param_1];
	ld.param.u32 	%r44, [fractalRenderUnderSampled_param_2];
	ld.param.u32 	%r45, [fractalRenderUnderSampled_param_3];
	ld.param.f32 	%f11, [fractalRenderUnderSampled_param_4];
	ld.param.f32 	%f12, [fractalRenderUnderSampled_param_5];
	ld.param.f32 	%f13, [fractalRenderUnderSampled_param_6];
	ld.param.f32 	%f14, [fractalRenderUnderSampled_param_7];
	ld.param.u32 	%r46, [fractalRenderUnderSampled_param_8];
	ld.param.u32 	%r47, [fractalRenderUnderSampled_param_9];
	mov.u32 	%r48, %ntid.x;
	mov.u32 	%r49, %ctaid.x;
	mov.u32 	%r50, %tid.x;
	mad.lo.s32 	%r51, %r48, %r49, %r50;
	mul.lo.s32 	%r1, %r47, %r51;
	mov.u32 	%r52, %ntid.y;
	mov.u32 	%r53, %ctaid.y;
	mov.u32 	%r54, %tid.y;
	mad.lo.s32 	%r55, %r52, %r53, %r54;
	mul.lo.s32 	%r56, %r47, %r55;
	sub.s32 	%r57, %r44, %r47;
	setp.ge.s32 	%p1, %r1, %r57;
	sub.s32 	%r58, %r45, %r47;
	setp.ge.s32 	%p2, %r56, %r58;
	or.pred  	%p3, %p1, %p2;
	@%p3 bra 	$L__BB3_18;
	sub.f32 	%f15, %f13, %f11;
	cvt.rn.f32.s32 	%f16, %r44;
	div.rn.f32 	%f17, %f15, %f16;
	sub.f32 	%f18, %f14, %f12;
	cvt.rn.f32.s32 	%f19, %r45;
	div.rn.f32 	%f20, %f18, %f19;
	cvt.rn.f32.s32 	%f21, %r1;
	fma.rn.f32 	%f1, %f17, %f21, %f11;
	cvt.rn.f32.s32 	%f22, %r56;
	mul.f32 	%f23, %f20, %f22;
	sub.f32 	%f2, %f14, %f23;
	setp.lt.s32 	%p4, %r46, 1;
	mov.b32 	%r73, 0;
	@%p4 bra 	$L__BB3_4;
	mov.b32 	%r73, 0;
	mov.f32 	%f29, 0f00000000;
	mov.f32 	%f30, %f29;
	mov.f32 	%f31, %f29;
	mov.f32 	%f32, %f29;
$L__BB3_3:
	sub.f32 	%f25, %f30, %f29;
	add.f32 	%f7, %f1, %f25;
	add.f32 	%f26, %f32, %f32;
	fma.rn.f32 	%f31, %f26, %f31, %f2;
	add.s32 	%r73, %r73, 1;
	setp.lt.s32 	%p5, %r73, %r46;
	mul.f32 	%f30, %f7, %f7;
	mul.f32 	%f29, %f31, %f31;
	add.f32 	%f27, %f30, %f29;
	setp.lt.f32 	%p6, %f27, 0f40800000;
	and.pred  	%p7, %p5, %p6;
	mov.f32 	%f32, %f7;
	@%p7 bra 	$L__BB3_3;
$L__BB3_4:
	setp.lt.s32 	%p8, %r47, 1;
	@%p8 bra 	$L__BB3_18;
	and.b32  	%r4, %r47, 7;
	add.s32 	%r5, %r4, -1;
	and.b32  	%r6, %r47, 3;
	and.b32  	%r7, %r47, 2147483640;
	and.b32  	%r8, %r47, 1;
	neg.s32 	%r9, %r7;
	add.s32 	%r10, %r56, 2;
	add.s32 	%r11, %r56, 3;
	add.s32 	%r12, %r56, 4;
	add.s32 	%r13, %r56, 5;
	cvta.to.global.u64 	%rd1, %rd3;
	mov.b32 	%r74, 0;
$L__BB3_6:
	setp.lt.u32 	%p9, %r47, 8;
	add.s32 	%r64, %r74, %r1;
	mul.wide.s32 	%rd5, %r64, 4;
	add.s64 	%rd2, %rd1, %rd5;
	mov.b32 	%r85, 0;
	@%p9 bra 	$L__BB3_9;
	add.s32 	%r82, %r56, 1;
	add.s32 	%r77, %r56, 6;
	add.s32 	%r76, %r56, 7;
	mov.u32 	%r75, %r56;
	mov.u32 	%r78, %r13;
	mov.u32 	%r79, %r12;
	mov.u32 	%r80, %r11;
	mov.u32 	%r81, %r10;
	mov.u32 	%r83, %r9;
$L__BB3_8:
	.pragma "nounroll";
	cvt.s64.s32 	%rd6, %r82;
	cvt.s64.s32 	%rd7, %r81;
	cvt.s64.s32 	%rd8, %r80;
	cvt.s64.s32 	%rd9, %r79;
	cvt.s64.s32 	%rd10, %r78;
	cvt.s64.s32 	%rd11, %r77;
	cvt.s64.s32 	%rd12, %r76;
	cvt.s64.s32 	%rd13, %r75;
	mad.lo.s64 	%rd14, %rd4, %rd13, %rd2;
	st.global.u32 	[%rd14], %r73;
	mad.lo.s64 	%rd15, %rd4, %rd6, %rd2;
	st.global.u32 	[%rd15], %r73;
	mad.lo.s64 	%rd16, %rd4, %rd7, %rd2;
	st.global.u32 	[%rd16], %r73;
	mad.lo.s64 	%rd17, %rd4, %rd8, %rd2;
	st.global.u32 	[%rd17], %r73;
	mad.lo.s64 	%rd18, %rd4, %rd9, %rd2;
	st.global.u32 	[%rd18], %r73;
	mad.lo.s64 	%rd19, %rd4, %rd10, %rd2;
	st.global.u32 	[%rd19], %r73;
	mad.lo.s64 	%rd20, %rd4, %rd11, %rd2;
	st.global.u32 	[%rd20], %r73;
	mad.lo.s64 	%rd21, %rd4, %rd12, %rd2;
	st.global.u32 	[%rd21], %r73;
	add.s32 	%r83, %r83, 8;
	add.s32 	%r82, %r82, 8;
	add.s32 	%r81, %r81, 8;
	add.s32 	%r80, %r80, 8;
	add.s32 	%r79, %r79, 8;
	add.s32 	%r78, %r78, 8;
	add.s32 	%r77, %r77, 8;
	add.s32 	%r76, %r76, 8;
	add.s32 	%r75, %r75, 8;
	setp.ne.s32 	%p10, %r83, 0;
	mov.u32 	%r85, %r7;
	@%p10 bra 	$L__BB3_8;
$L__BB3_9:
	setp.eq.s32 	%p11, %r4, 0;
	@%p11 bra 	$L__BB3_17;
	setp.lt.u32 	%p12, %r5, 3;
	@%p12 bra 	$L__BB3_12;
	add.s32 	%r65, %r85, %r56;
	cvt.s64.s32 	%rd22, %r65;
	mad.lo.s64 	%rd23, %rd4, %rd22, %rd2;
	st.global.u32 	[%rd23], %r73;
	add.s32 	%r66, %r65, 1;
	cvt.s64.s32 	%rd24, %r66;
	mad.lo.s64 	%rd25, %rd4, %rd24, %rd2;
	st.global.u32 	[%rd25], %r73;
	add.s32 	%r67, %r65, 2;
	cvt.s64.s32 	%rd26, %r67;
	mad.lo.s64 	%rd27, %rd4, %rd26, %rd2;
	st.global.u32 	[%rd27], %r73;
	add.s32 	%r68, %r65, 3;
	cvt.s64.s32 	%rd28, %r68;
	mad.lo.s64 	%rd29, %rd4, %rd28, %rd2;
	st.global.u32 	[%rd29], %r73;
	add.s32 	%r85, %r85, 4;
$L__BB3_12:
	setp.eq.s32 	%p13, %r6, 0;
	@%p13 bra 	$L__BB3_17;
	setp.eq.s32 	%p14, %r6, 1;
	@%p14 bra 	$L__BB3_15;
	add.s32 	%r69, %r85, %r56;
	cvt.s64.s32 	%rd30, %r69;
	mad.lo.s64 	%rd31, %rd4, %rd30, %rd2;
	st.global.u32 	[%rd31], %r73;
	add.s32 	%r70, %r69, 1;
	cvt.s64.s32 	%rd32, %r70;
	mad.lo.s64 	%rd33, %rd4, %rd32, %rd2;
	st.global.u32 	[%rd33], %r73;
	add.s32 	%r85, %r85, 2;
$L__BB3_15:
	setp.eq.s32 	%p15, %r8, 0;
	@%p15 bra 	$L__BB3_17;
	add.s32 	%r71, %r85, %r56;
	cvt.s64.s32 	%rd34, %r71;
	mad.lo.s64 	%rd35, %rd4, %rd34, %rd2;
	st.global.u32 	[%rd35], %r73;
$L__BB3_17:
	add.s32 	%r74, %r74, 1;
	setp.ne.s32 	%p16, %r74, %r47;
	@%p16 bra 	$L__BB3_6;
$L__BB3_18:
	ret;

}
	// .globl	init
.visible .entry init()
{


	ret;

}


// ===== COMPILED SASS (sm_100) =====

	.target	sm_100

	.elftype	@"ET_EXEC"


//--------------------- .note.nv.tkinfo           --------------------------
	.section	.note.nv.tkinfo,"",@"SHT_NOTE"
	.sectionflags	@"SHF_NOTE_NV_TKINFO"
	.tkinfo
        /*0018*/ 	.word	0x00000002
        /*0030*/ 	.string	""
        /*0030*/ 	.string	"ptxas"
        /*0030*/ 	.string	"Cuda compilation tools, release 13.0, V13.0.88"
        /*0030*/ 	.string	"Build cuda_13.0.r13.0/compiler.36424714_0"
        /*0030*/ 	.string	"-arch sm_100 -m 64 "



//--------------------- .note.nv.cuinfo           --------------------------
	.section	.note.nv.cuinfo,"",@"SHT_NOTE"
	.sectionflags	@"SHF_NOTE_NV_CUINFO"
        /*0018*/ 	.short	0x0002
        /*001a*/ 	.short	0x0064
        /*001c*/ 	.short	0x0082
	.zero		2


//--------------------- .nv.info                  --------------------------
	.section	.nv.info,"",@"SHT_CUDA_INFO"
	.align	4


	//----- nvinfo : EIATTR_REGCOUNT
	.align		4
        /*0000*/ 	.byte	0x04, 0x2f
        /*0002*/ 	.short	(.L_5 - .L_4)
	.align		4
.L_4:
        /*0004*/ 	.word	index@(fractalRenderMain)
        /*0008*/ 	.word	0x00000021


	//----- nvinfo : EIATTR_FRAME_SIZE
	.align		4
.L_5:
        /*000c*/ 	.byte	0x04, 0x11
        /*000e*/ 	.short	(.L_7 - .L_6)
	.align		4
.L_6:
        /*0010*/ 	.word	index@($__internal_1_$__cuda_sm3x_div_rn_noftz_f32_slowpath)
        /*0014*/ 	.word	0x00000000


	//----- nvinfo : EIATTR_FRAME_SIZE
	.align		4
.L_7:
        /*0018*/ 	.byte	0x04, 0x11
        /*001a*/ 	.short	(.L_9 - .L_8)
	.align		4
.L_8:
        /*001c*/ 	.word	index@(fractalRenderMain)
        /*0020*/ 	.word	0x00000000


	//----- nvinfo : EIATTR_REGCOUNT
	.align		4
.L_9:
        /*0024*/ 	.byte	0x04, 0x2f
        /*0026*/ 	.short	(.L_11 - .L_10)
	.align		4
.L_10:
        /*0028*/ 	.word	index@(compose)
        /*002c*/ 	.word	0x00000010


	//----- nvinfo : EIATTR_FRAME_SIZE
	.align		4
.L_11:
        /*0030*/ 	.byte	0x04, 0x11
        /*0032*/ 	.short	(.L_13 - .L_12)
	.align		4
.L_12:
        /*0034*/ 	.word	index@(compose)
        /*0038*/ 	.word	0x00000000


	//----- nvinfo : EIATTR_REGCOUNT
	.align		4
.L_13:
        /*003c*/ 	.byte	0x04, 0x2f
        /*003e*/ 	.short	(.L_15 - .L_14)
	.align		4
.L_14:
        /*0040*/ 	.word	index@(blur)
        /*0044*/ 	.word	0x00000004


	//----- nvinfo : EIATTR_FRAME_SIZE
	.align		4
.L_15:
        /*0048*/ 	.byte	0x04, 0x11
        /*004a*/ 	.short	(.L_17 - .L_16)
	.align		4
.L_16:
        /*004c*/ 	.word	index@(blur)
        /*0050*/ 	.word	0x00000000


	//----- nvinfo : EIATTR_REGCOUNT
	.align		4
.L_17:
        /*0054*/ 	.byte	0x04, 0x2f
        /*0056*/ 	.short	(.L_19 - .L_18)
	.align		4
.L_18:
        /*0058*/ 	.word	index@(fractalRenderUnderSampled)
        /*005c*/ 	.word	0x00000020


	//----- nvinfo : EIATTR_FRAME_SIZE
	.align		4
.L_19:
        /*0060*/ 	.byte	0x04, 0x11
        /*0062*/ 	.short	(.L_21 - .L_20)
	.align		4
.L_20:
        /*0064*/ 	.word	index@($__internal_0_$__cuda_sm3x_div_rn_noftz_f32_slowpath)
        /*0068*/ 	.word	0x00000000


	//----- nvinfo : EIATTR_FRAME_SIZE
	.align		4
.L_21:
        /*006c*/ 	.byte	0x04, 0x11
        /*006e*/ 	.short	(.L_23 - .L_22)
	.align		4
.L_22:
        /*0070*/ 	.word	index@(fractalRenderUnderSampled)
        /*0074*/ 	.word	0x00000000


	//----- nvinfo : EIATTR_REGCOUNT
	.align		4
.L_23:
        /*0078*/ 	.byte	0x04, 0x2f
        /*007a*/ 	.short	(.L_25 - .L_24)
	.align		4
.L_24:
        /*007c*/ 	.word	index@(init)
        /*0080*/ 	.word	0x00000004


	//----- nvinfo : EIATTR_FRAME_SIZE
	.align		4
.L_25:
        /*0084*/ 	.byte	0x04, 0x11
        /*0086*/ 	.short	(.L_27 - .L_26)
	.align		4
.L_26:
        /*0088*/ 	.word	index@(init)
        /*008c*/ 	.word	0x00000000


	//----- nvinfo : EIATTR_MIN_STACK_SIZE
	.align		4
.L_27:
        /*0090*/ 	.byte	0x04, 0x12
        /*0092*/ 	.short	(.L_29 - .L_28)
	.align		4
.L_28:
        /*0094*/ 	.word	index@(init)
        /*0098*/ 	.word	0x00000000


	//----- nvinfo : EIATTR_MIN_STACK_SIZE
	.align		4
.L_29:
        /*009c*/ 	.byte	0x04, 0x12
        /*009e*/ 	.short	(.L_31 - .L_30)
	.align		4
.L_30:
        /*00a0*/ 	.word	index@(fractalRenderUnderSampled)
        /*00a4*/ 	.word	0x00000000


	//----- nvinfo : EIATTR_MIN_STACK_SIZE
	.align		4
.L_31:
        /*00a8*/ 	.byte	0x04, 0x12
        /*00aa*/ 	.short	(.L_33 - .L_32)
	.align		4
.L_32:
        /*00ac*/ 	.word	index@(blur)
        /*00b0*/ 	.word	0x00000000


	//----- nvinfo : EIATTR_MIN_STACK_SIZE
	.align		4
.L_33:
        /*00b4*/ 	.byte	0x04, 0x12
        /*00b6*/ 	.short	(.L_35 - .L_34)
	.align		4
.L_34:
        /*00b8*/ 	.word	index@(compose)
        /*00bc*/ 	.word	0x00000000


	//----- nvinfo : EIATTR_MIN_STACK_SIZE
	.align		4
.L_35:
        /*00c0*/ 	.byte	0x04, 0x12
        /*00c2*/ 	.short	(.L_37 - .L_36)
	.align		4
.L_36:
        /*00c4*/ 	.word	index@(fractalRenderMain)
        /*00c8*/ 	.word	0x00000000
.L_37:


//--------------------- .nv.compat                --------------------------
	.section	.nv.compat,"",@"SHT_CUDA_COMPAT_INFO"
	.align	4
        /*0000*/ 	.byte	0x02, 0x09, 0x00, 0x00, 0x02, 0x02, 0x02, 0x00, 0x02, 0x05, 0x05, 0x00, 0x03, 0x07, 0x01, 0x01
        /*0010*/ 	.byte	0x02, 0x03, 0x00, 0x00, 0x02, 0x06, 0x01, 0x00, 0x04, 0x0b, 0x08, 0x00, 0x01, 0x00, 0x00, 0x00
        /*0020*/ 	.byte	0x00, 0x00, 0x00, 0x00


//--------------------- .nv.info.init             --------------------------
	.section	.nv.info.init,"",@"SHT_CUDA_INFO"
	.sectionflags	@""
	.align	4


	//----- nvinfo : EIATTR_CUDA_API_VERSION
	.align		4
        /*0000*/ 	.byte	0x04, 0x37
        /*0002*/ 	.short	(.L_39 - .L_38)
.L_38:
        /*0004*/ 	.word	0x00000082


	//----- nvinfo : EIATTR_SPARSE_MMA_MASK
	.align		4
.L_39:
        /*0008*/ 	.byte	0x03, 0x50
        /*000a*/ 	.short	0x0000


	//----- nvinfo : EIATTR_MAXREG_COUNT
	.align		4
        /*000c*/ 	.byte	0x03, 0x1b
        /*000e*/ 	.short	0x00ff


	//----- nvinfo : EIATTR_MERCURY_ISA_VERSION
	.align		4
        /*0010*/ 	.byte	0x03, 0x5f
        /*0012*/ 	.short	0x0101


	//----- nvinfo : EIATTR_VRC_CTA_INIT_COUNT
	.align		4
        /*0014*/ 	.byte	0x02, 0x4a
	.zero		1
	.zero		1


	//----- nvinfo : EIATTR_EXIT_INSTR_OFFSETS
	.align		4
        /*0018*/ 	.byte	0x04, 0x1c
        /*001a*/ 	.short	(.L_41 - .L_40)


	//   ....[0]....
.L_40:
        /*001c*/ 	.word	0x00000010


	//----- nvinfo : EIATTR_SW_WAR
	.align		4
.L_41:
        /*0020*/ 	.byte	0x04, 0x36
        /*0022*/ 	.short	(.L_43 - .L_42)
.L_42:
        /*0024*/ 	.word	0x00000008
.L_43:


//--------------------- .nv.info.fractalRenderUnderSampled --------------------------
	.section	.nv.info.fractalRenderUnderSampled,"",@"SHT_CUDA_INFO"
	.sectionflags	@""
	.align	4


	//----- nvinfo : EIATTR_CUDA_API_VERSION
	.align		4
        /*0000*/ 	.byte	0x04, 0x37
        /*0002*/ 	.short	(.L_45 - .L_44)
.L_44:
        /*0004*/ 	.word	0x00000082


	//----- nvinfo : EIATTR_KPARAM_INFO
	.align		4
.L_45:
        /*0008*/ 	.byte	0x04, 0x17
        /*000a*/ 	.short	(.L_47 - .L_46)
.L_46:
        /*000c*/ 	.word	0x00000000
        /*0010*/ 	.short	0x0009
        /*0012*/ 	.short	0x002c
        /*0014*/ 	.byte	0x00, 0xf0, 0x11, 0x00


	//----- nvinfo : EIATTR_KPARAM_INFO
	.align		4
.L_47:
        /*0018*/ 	.byte	0x04, 0x17
        /*001a*/ 	.short	(.L_49 - .L_48)
.L_48:
        /*001c*/ 	.word	0x00000000
        /*0020*/ 	.short	0x0008
        /*0022*/ 	.short	0x0028
        /*0024*/ 	.byte	0x00, 0xf0, 0x11, 0x00


	//----- nvinfo : EIATTR_KPARAM_INFO
	.align		4
.L_49:
        /*0028*/ 	.byte	0x04, 0x17
        /*002a*/ 	.short	(.L_51 - .L_50)
.L_50:
        /*002c*/ 	.word	0x00000000
        /*0030*/ 	.short	0x0007
        /*0032*/ 	.short	0x0024
        /*0034*/ 	.byte	0x00, 0xf0, 0x11, 0x00


	//----- nvinfo : EIATTR_KPARAM_INFO
	.align		4
.L_51:
        /*0038*/ 	.byte	0x04, 0x17
        /*003a*/ 	.short	(.L_53 - .L_52)
.L_52:
        /*003c*/ 	.word	0x00000000
        /*0040*/ 	.short	0x0006
        /*0042*/ 	.short	0x0020
        /*0044*/ 	.byte	0x00, 0xf0, 0x11, 0x00


	//----- nvinfo : EIATTR_KPARAM_INFO
	.align		4
.L_53:
        /*0048*/ 	.byte	0x04, 0x17
        /*004a*/ 	.short	(.L_55 - .L_54)
.L_54:
        /*004c*/ 	.word	0x00000000
        /*0050*/ 	.short	0x0005
        /*0052*/ 	.short	0x001c
        /*0054*/ 	.byte	0x00, 0xf0, 0x11, 0x00


	//----- nvinfo : EIATTR_KPARAM_INFO
	.align		4
.L_55:
        /*0058*/ 	.byte	0x04, 0x17
        /*005a*/ 	.short	(.L_57 - .L_56)
.L_56:
        /*005c*/ 	.word	0x00000000
        /*0060*/ 	.short	0x0004
        /*0062*/ 	.short	0x0018
        /*0064*/ 	.byte	0x00, 0xf0, 0x11, 0x00


	//----- nvinfo : EIATTR_KPARAM_INFO
	.align		4
.L_57:
        /*0068*/ 	.byte	0x04, 0x17
        /*006a*/ 	.short	(.L_59 - .L_58)
.L_58:
        /*006c*/ 	.word	0x00000000
        /*0070*/ 	.short	0x0003
        /*0072*/ 	.short	0x0014
        /*0074*/ 	.byte	0x00, 0xf0, 0x11, 0x00


	//----- nvinfo : EIATTR_KPARAM_INFO
	.align		4
.L_59:
        /*0078*/ 	.byte	0x04, 0x17
        /*007a*/ 	.short	(.L_61 - .L_60)
.L_60:
        /*007c*/ 	.word	0x00000000
        /*0080*/ 	.short	0x0002
        /*0082*/ 	.short	0x0010
        /*0084*/ 	.byte	0x00, 0xf0, 0x11, 0x00


	//----- nvinfo : EIATTR_KPARAM_INFO
	.align		4
.L_61:
        /*0088*/ 	.byte	0x04, 0x17
        /*008a*/ 	.short	(.L_63 - .L_62)
.L_62:
        /*008c*/ 	.word	0x00000000
        /*0090*/ 	.short	0x0001
        /*0092*/ 	.short	0x0008
        /*0094*/ 	.byte	0x00, 0xf0, 0x21, 0x00


	//----- nvinfo : EIATTR_KPARAM_INFO
	.align		4
.L_63:
        /*0098*/ 	.byte	0x04, 0x17
        /*009a*/ 	.short	(.L_65 - .L_64)
.L_64:
        /*009c*/ 	.word	0x00000000
        /*00a0*/ 	.short	0x0000
        /*00a2*/ 	.short	0x0000
        /*00a4*/ 	.byte	0x00, 0xf5, 0x21, 0x00


	//----- nvinfo : EIATTR_SPARSE_MMA_MASK
	.align		4
.L_65:
        /*00a8*/ 	.byte	0x03, 0x50
        /*00aa*/ 	.short	0x0000


	//----- nvinfo : EIATTR_MAXREG_COUNT
	.align		4
        /*00ac*/ 	.byte	0x03, 0x1b
        /*00ae*/ 	.short	0x00ff


	//----- nvinfo : EIATTR_MERCURY_ISA_VERSION
	.align		4
        /*00b0*/ 	.byte	0x03, 0x5f
        /*00b2*/ 	.short	0x0101


	//----- nvinfo : EIATTR_VRC_CTA_INIT_COUNT
	.align		4
        /*00b4*/ 	.byte	0x02, 0x4a
	.zero		1
	.zero		1


	//----- nvinfo : EIATTR_EXIT_INSTR_OFFSETS
	.align		4
        /*00b8*/ 	.byte	0x04, 0x1c
        /*00ba*/ 	.short	(.L_67 - .L_66)


	//   ....[0]....
.L_66:
        /*00bc*/ 	.word	0x00000110


	//   ....[1]....
        /*00c0*/ 	.word	0x000004e0


	//   ....[2]....
        /*00c4*/ 	.word	0x00000ea0


	//----- nvinfo : EIATTR_CRS_STACK_SIZE
	.align		4
.L_67:
        /*00c8*/ 	.byte	0x04, 0x1e
        /*00ca*/ 	.short	(.L_69 - .L_68)
.L_68:
        /*00cc*/ 	.word	0x00000000


	//----- nvinfo : EIATTR_CBANK_PARAM_SIZE
	.align		4
.L_69:
        /*00d0*/ 	.byte	0x03, 0x19
        /*00d2*/ 	.short	0x0030


	//----- nvinfo : EIATTR_PARAM_CBANK
	.align		4
        /*00d4*/ 	.byte	0x04, 0x0a
        /*00d6*/ 	.short	(.L_71 - .L_70)
	.align		4
.L_70:
        /*00d8*/ 	.word	index@(.nv.constant0.fractalRenderUnderSampled)
        /*00dc*/ 	.short	0x0380
        /*00de*/ 	.short	0x0030


	//----- nvinfo : EIATTR_SW_WAR
	.align		4
.L_71:
        /*00e0*/ 	.byte	0x04, 0x36
        /*00e2*/ 	.short	(.L_73 - .L_72)
.L_72:
        /*00e4*/ 	.word	0x00000008
.L_73:


//--------------------- .nv.info.blur             --------------------------
	.section	.nv.info.blur,"",@"SHT_CUDA_INFO"
	.sectionflags	@""
	.align	4


	//----- nvinfo : EIATTR_CUDA_API_VERSION
	.align		4
        /*0000*/ 	.byte	0x04, 0x37
        /*0002*/ 	.short	(.L_75 - .L_74)
.L_74:
        /*0004*/ 	.word	0x00000082


	//----- nvinfo : EIATTR_SPARSE_MMA_MASK
	.align		4
.L_75:
        /*0008*/ 	.byte	0x03, 0x50
        /*000a*/ 	.short	0x0000


	//----- nvinfo : EIATTR_MAXREG_COUNT
	.align		4
        /*000c*/ 	.byte	0x03, 0x1b
        /*000e*/ 	.short	0x00ff


	//----- nvinfo : EIATTR_MERCURY_ISA_VERSION
	.align		4
        /*0010*/ 	.byte	0x03, 0x5f
        /*0012*/ 	.short	0x0101


	//----- nvinfo : EIATTR_VRC_CTA_INIT_COUNT
	.align		4
        /*0014*/ 	.byte	0x02, 0x4a
	.zero		1
	.zero		1


	//----- nvinfo : EIATTR_EXIT_INSTR_OFFSETS
	.align		4
        /*0018*/ 	.byte	0x04, 0x1c
        /*001a*/ 	.short	(.L_77 - .L_76)


	//   ....[0]....
.L_76:
        /*001c*/ 	.word	0x00000010


	//----- nvinfo : EIATTR_SW_WAR
	.align		4
.L_77:
        /*0020*/ 	.byte	0x04, 0x36
        /*0022*/ 	.short	(.L_79 - .L_78)
.L_78:
        /*0024*/ 	.word	0x00000008
.L_79:


//--------------------- .nv.info.compose          --------------------------
	.section	.nv.info.compose,"",@"SHT_CUDA_INFO"
	.sectionflags	@""
	.align	4


	//----- nvinfo : EIATTR_CUDA_API_VERSION
	.align		4
        /*0000*/ 	.byte	0x04, 0x37
        /*0002*/ 	.short	(.L_81 - .L_80)
.L_80:
        /*0004*/ 	.word	0x00000082


	//----- nvinfo : EIATTR_KPARAM_INFO
	.align		4
.L_81:
        /*0008*/ 	.byte	0x04, 0x17
        /*000a*/ 	.short	(.L_83 - .L_82)
.L_82:
        /*000c*/ 	.word	0x00000000
        /*0010*/ 	.short	0x000c
        /*0012*/ 	.short	0x0048
        /*0014*/ 	.byte	0x00, 0xf0, 0x11, 0x00


	//----- nvinfo : EIATTR_KPARAM_INFO
	.align		4
.L_83:
        /*0018*/ 	.byte	0x04, 0x17
        /*001a*/ 	.short	(.L_85 - .L_84)
.L_84:
        /*001c*/ 	.word	0x00000000
        /*0020*/ 	.short	0x000b
        /*0022*/ 	.short	0x0044
        /*0024*/ 	.byte	0x00, 0xf0, 0x11, 0x00


	//----- nvinfo : EIATTR_KPARAM_INFO
	.align		4
.L_85:
        /*0028*/ 	.byte	0x04, 0x17
        /*002a*/ 	.short	(.L_87 - .L_86)
.L_86:
        /*002c*/ 	.word	0x00000000
        /*0030*/ 	.short	0x000a
        /*0032*/ 	.short	0x0040
        /*0034*/ 	.byte	0x00, 0xf0, 0x11, 0x00


	//----- nvinfo : EIATTR_KPARAM_INFO
	.align		4
.L_87:
        /*0038*/ 	.byte	0x04, 0x17
        /*003a*/ 	.short	(.L_89 - .L_88)
.L_88:
        /*003c*/ 	.word	0x00000000
        /*0040*/ 	.short	0x0009
        /*0042*/ 	.short	0x003c
        /*0044*/ 	.byte	0x00, 0xf0, 0x11, 0x00


	//----- nvinfo : EIATTR_KPARAM_INFO
	.align		4
.L_89:
        /*0048*/ 	.byte	0x04, 0x17
        /*004a*/ 	.short	(.L_91 - .L_90)
.L_90:
        /*004c*/ 	.word	0x00000000
        /*0050*/ 	.short	0x0008
        /*0052*/ 	.short	0x0038
        /*0054*/ 	.byte	0x00, 0xf0, 0x11, 0x00


	//----- nvinfo : EIATTR_KPARAM_INFO
	.align		4
.L_91:
        /*0058*/ 	.byte	0x04, 0x17
        /*005a*/ 	.short	(.L_93 - .L_92)
.L_92:
        /*005c*/ 	.word	0x00000000
        /*0060*/ 	.short	0x0007
        /*0062*/ 	.short	0x0030
        /*0064*/ 	.byte	0x00, 0xf0, 0x21, 0x00


	//----- nvinfo : EIATTR_KPARAM_INFO
	.align		4
.L_93:
        /*0068*/ 	.byte	0x04, 0x17
        /*006a*/ 	.short	(.L_95 - .L_94)
.L_94:
        /*006c*/ 	.word	0x00000000
        /*0070*/ 	.short	0x0006
        /*0072*/ 	.short	0x002c
        /*0074*/ 	.byte	0x00, 0xf0, 0x11, 0x00


	//----- nvinfo : EIATTR_KPARAM_INFO
	.align		4
.L_95:
        /*0078*/ 	.byte	0x04, 0x17
        /*007a*/ 	.short	(.L_97 - .L_96)
.L_96:
        /*007c*/ 	.word	0x00000000
        /*0080*/ 	.short	0x0005
        /*0082*/ 	.short	0x0028
        /*0084*/ 	.byte	0x00, 0xf0, 0x11, 0x00


	//----- nvinfo : EIATTR_KPARAM_INFO
	.align		4
.L_97:
        /*0088*/ 	.byte	0x04, 0x17
        /*008a*/ 	.short	(.L_99 - .L_98)
.L_98:
        /*008c*/ 	.word	0x00000000
        /*0090*/ 	.short	0x0004
        /*0092*/ 	.short	0x0020
        /*0094*/ 	.byte	0x00, 0xf0, 0x21, 0x00


	//----- nvinfo : EIATTR_KPARAM_INFO
	.align		4
.L_99:
        /*0098*/ 	.byte	0x04, 0x17
        /*009a*/ 	.short	(.L_101 - .L_100)
.L_100:
        /*009c*/ 	.word	0x00000000
        /*00a0*/ 	.short	0x0003
        /*00a2*/ 	.short	0x0018
        /*00a4*/ 	.byte	0x00, 0xf0, 0x21, 0x00


	//----- nvinfo : EIATTR_KPARAM_INFO
	.align		4
.L_101:
        /*00a8*/ 	.byte	0x04, 0x17
        /*00aa*/ 	.short	(.L_103 - .L_102)
.L_102:
        /*00ac*/ 	.word	0x00000000
        /*00b0*/ 	.short	0x0002
        /*00b2*/ 	.short	0x0010
        /*00b4*/ 	.byte	0x00, 0xf5, 0x21, 0x00


	//----- nvinfo : EIATTR_KPARAM_INFO
	.align		4
.L_103:
        /*00b8*/ 	.byte	0x04, 0x17
        /*00ba*/ 	.short	(.L_105 - .L_104)
.L_104:
        /*00bc*/ 	.word	0x00000000
        /*00c0*/ 	.short	0x0001
        /*00c2*/ 	.short	0x0008
        /*00c4*/ 	.byte	0x00, 0xf0, 0x21, 0x00


	//----- nvinfo : EIATTR_KPARAM_INFO
	.align		4
.L_105:
        /*00c8*/ 	.byte	0x04, 0x17
        /*00ca*/ 	.short	(.L_107 - .L_106)
.L_106:
        /*00cc*/ 	.word	0x00000000
        /*00d0*/ 	.short	0x0000
        /*00d2*/ 	.short	0x0000
        /*00d4*/ 	.byte	0x00, 0xf5, 0x21, 0x00


	//----- nvinfo : EIATTR_SPARSE_MMA_MASK
	.align		4
.L_107:
        /*00d8*/ 	.byte	0x03, 0x50
        /*00da*/ 	.short	0x0000


	//----- nvinfo : EIATTR_MAXREG_COUNT
	.align		4
        /*00dc*/ 	.byte	0x03, 0x1b
        /*00de*/ 	.short	0x00ff


	//----- nvinfo : EIATTR_MERCURY_ISA_VERSION
	.align		4
        /*00e0*/ 	.byte	0x03, 0x5f
        /*00e2*/ 	.short	0x0101


	//----- nvinfo : EIATTR_VRC_CTA_INIT_COUNT
	.align		4
        /*00e4*/ 	.byte	0x02, 0x4a
	.zero		1
	.zero		1


	//----- nvinfo : EIATTR_EXIT_INSTR_OFFSETS
	.align		4
        /*00e8*/ 	.byte	0x04, 0x1c
        /*00ea*/ 	.short	(.L_109 - .L_108)


	//   ....[0]....
.L_108:
        /*00ec*/ 	.word	0x000000c0


	//   ....[1]....
        /*00f0*/ 	.word	0x00000400


	//----- nvinfo : EIATTR_CBANK_PARAM_SIZE
	.align		4
.L_109:
        /*00f4*/ 	.byte	0x03, 0x19
        /*00f6*/ 	.short	0x004c


	//----- nvinfo : EIATTR_PARAM_CBANK
	.align		4
        /*00f8*/ 	.byte	0x04, 0x0a
        /*00fa*/ 	.short	(.L_111 - .L_110)
	.align		4
.L_110:
        /*00fc*/ 	.word	index@(.nv.constant0.compose)
        /*0100*/ 	.short	0x0380
        /*0102*/ 	.short	0x004c


	//----- nvinfo : EIATTR_SW_WAR
	.align		4
.L_111:
        /*0104*/ 	.byte	0x04, 0x36
        /*0106*/ 	.short	(.L_113 - .L_112)
.L_112:
        /*0108*/ 	.word	0x00000008
.L_113:


//--------------------- .nv.info.fractalRenderMain --------------------------
	.section	.nv.info.fractalRenderMain,"",@"SHT_CUDA_INFO"
	.sectionflags	@""
	.align	4


	//----- nvinfo : EIATTR_CUDA_API_VERSION
	.align		4
        /*0000*/ 	.byte	0x04, 0x37
        /*0002*/ 	.short	(.L_115 - .L_114)
.L_114:
        /*0004*/ 	.word	0x00000082


	//----- nvinfo : EIATTR_KPARAM_INFO
	.align		4
.L_115:
        /*0008*/ 	.byte	0x04, 0x17
        /*000a*/ 	.short	(.L_117 - .L_116)
.L_116:
        /*000c*/ 	.word	0x00000000
        /*0010*/ 	.short	0x000f
        /*0012*/ 	.short	0x0048
        /*0014*/ 	.byte	0x00, 0xf0, 0x11, 0x00


	//----- nvinfo : EIATTR_KPARAM_INFO
	.align		4
.L_117:
        /*0018*/ 	.byte	0x04, 0x17
        /*001a*/ 	.short	(.L_119 - .L_118)
.L_118:
        /*001c*/ 	.word	0x00000000
        /*0020*/ 	.short	0x000e
        /*0022*/ 	.short	0x0044
        /*0024*/ 	.byte	0x00, 0xf0, 0x11, 0x00


	//----- nvinfo : EIATTR_KPARAM_INFO
	.align		4
.L_119:
        /*0028*/ 	.byte	0x04, 0x17
        /*002a*/ 	.short	(.L_121 - .L_120)
.L_120:
        /*002c*/ 	.word	0x00000000
        /*0030*/ 	.short	0x000d
        /*0032*/ 	.short	0x0040
        /*0034*/ 	.byte	0x00, 0xf0, 0x11, 0x00


	//----- nvinfo : EIATTR_KPARAM_INFO
	.align		4
.L_121:
        /*0038*/ 	.byte	0x04, 0x17
        /*003a*/ 	.short	(.L_123 - .L_122)
.L_122:
        /*003c*/ 	.word	0x00000000
        /*0040*/ 	.short	0x000c
        /*0042*/ 	.short	0x0038
        /*0044*/ 	.byte	0x00, 0xf5, 0x21, 0x00


	//----- nvinfo : EIATTR_KPARAM_INFO
	.align		4
.L_123:
        /*0048*/ 	.byte	0x04, 0x17
        /*004a*/ 	.short	(.L_125 - .L_124)
.L_124:
        /*004c*/ 	.word	0x00000000
        /*0050*/ 	.short	0x000b
        /*0052*/ 	.short	0x0031
        /*0054*/ 	.byte	0x00, 0xf0, 0x05, 0x00


	//----- nvinfo : EIATTR_KPARAM_INFO
	.align		4
.L_125:
        /*0058*/ 	.byte	0x04, 0x17
        /*005a*/ 	.short	(.L_127 - .L_126)
.L_126:
        /*005c*/ 	.word	0x00000000
        /*0060*/ 	.short	0x000a
        /*0062*/ 	.short	0x0030
        /*0064*/ 	.byte	0x00, 0xf0, 0x05, 0x00


	//----- nvinfo : EIATTR_KPARAM_INFO
	.align		4
.L_127:
        /*0068*/ 	.byte	0x04, 0x17
        /*006a*/ 	.short	(.L_129 - .L_128)
.L_128:
        /*006c*/ 	.word	0x00000000
        /*0070*/ 	.short	0x0009
        /*0072*/ 	.short	0x002c
        /*0074*/ 	.byte	0x00, 0xf0, 0x11, 0x00


	//----- nvinfo : EIATTR_KPARAM_INFO
	.align		4
.L_129:
        /*0078*/ 	.byte	0x04, 0x17
        /*007a*/ 	.short	(.L_131 - .L_130)
.L_130:
        /*007c*/ 	.word	0x00000000
        /*0080*/ 	.short	0x0008
        /*0082*/ 	.short	0x0028
        /*0084*/ 	.byte	0x00, 0xf0, 0x11, 0x00


	//----- nvinfo : EIATTR_KPARAM_INFO
	.align		4
.L_131:
        /*0088*/ 	.byte	0x04, 0x17
        /*008a*/ 	.short	(.L_133 - .L_132)
.L_132:
        /*008c*/ 	.word	0x00000000
        /*0090*/ 	.short	0x0007
        /*0092*/ 	.short	0x0024
        /*0094*/ 	.byte	0x00, 0xf0, 0x11, 0x00


	//----- nvinfo : EIATTR_KPARAM_INFO
	.align		4
.L_133:
        /*0098*/ 	.byte	0x04, 0x17
        /*009a*/ 	.short	(.L_135 - .L_134)
.L_134:
        /*009c*/ 	.word	0x00000000
        /*00a0*/ 	.short	0x0006
        /*00a2*/ 	.short	0x0020
        /*00a4*/ 	.byte	0x00, 0xf0, 0x11, 0x00


	//----- nvinfo : EIATTR_KPARAM_INFO
	.align		4
.L_135:
        /*00a8*/ 	.byte	0x04, 0x17
        /*00aa*/ 	.short	(.L_137 - .L_136)
.L_136:
        /*00ac*/ 	.word	0x00000000
        /*00b0*/ 	.short	0x0005
        /*00b2*/ 	.short	0x001c
        /*00b4*/ 	.byte	0x00, 0xf0, 0x11, 0x00


	//----- nvinfo : EIATTR_KPARAM_INFO
	.align		4
.L_137:
        /*00b8*/ 	.byte	0x04, 0x17
        /*00ba*/ 	.short	(.L_139 - .L_138)
.L_138:
        /*00bc*/ 	.word	0x00000000
        /*00c0*/ 	.short	0x0004
        /*00c2*/ 	.short	0x0018
        /*00c4*/ 	.byte	0x00, 0xf0, 0x11, 0x00


	//----- nvinfo : EIATTR_KPARAM_INFO
	.align		4
.L_139:
        /*00c8*/ 	.byte	0x04, 0x17
        /*00ca*/ 	.short	(.L_141 - .L_140)
.L_140:
        /*00cc*/ 	.word	0x00000000
        /*00d0*/ 	.short	0x0003
        /*00d2*/ 	.short	0x0014
        /*00d4*/ 	.byte	0x00, 0xf0, 0x11, 0x00


	//----- nvinfo : EIATTR_KPARAM_INFO
	.align		4
.L_141:
        /*00d8*/ 	.byte	0x04, 0x17
        /*00da*/ 	.short	(.L_143 - .L_142)
.L_142:
        /*00dc*/ 	.word	0x00000000
        /*00e0*/ 	.short	0x0002
        /*00e2*/ 	.short	0x0010
        /*00e4*/ 	.byte	0x00, 0xf0, 0x11, 0x00


	//----- nvinfo : EIATTR_KPARAM_INFO
	.align		4
.L_143:
        /*00e8*/ 	.byte	0x04, 0x17
        /*00ea*/ 	.short	(.L_145 - .L_144)
.L_144:
        /*00ec*/ 	.word	0x00000000
        /*00f0*/ 	.short	0x0001
        /*00f2*/ 	.short	0x0008
        /*00f4*/ 	.byte	0x00, 0xf0, 0x21, 0x00


	//----- nvinfo : EIATTR_KPARAM_INFO
	.align		4
.L_145:
        /*00f8*/ 	.byte	0x04, 0x17
        /*00fa*/ 	.short	(.L_147 - .L_146)
.L_146:
        /*00fc*/ 	.word	0x00000000
        /*0100*/ 	.short	0x0000
        /*0102*/ 	.short	0x0000
        /*0104*/ 	.byte	0x00, 0xf5, 0x21, 0x00


	//----- nvinfo : EIATTR_SPARSE_MMA_MASK
	.align		4
.L_147:
        /*0108*/ 	.byte	0x03, 0x50
        /*010a*/ 	.short	0x0000


	//----- nvinfo : EIATTR_MAXREG_COUNT
	.align		4
        /*010c*/ 	.byte	0x03, 0x1b
        /*010e*/ 	.short	0x00ff


	//----- nvinfo : EIATTR_EXTERNS
	.align		4
        /*0110*/ 	.byte	0x04, 0x0f
        /*0112*/ 	.short	(.L_149 - .L_148)


	//   ....[0]....
	.align		4
.L_148:
        /*0114*/ 	.word	index@(__assertfail)


	//----- nvinfo : EIATTR_MERCURY_ISA_VERSION
	.align		4
.L_149:
        /*0118*/ 	.byte	0x03, 0x5f
        /*011a*/ 	.short	0x0101


	//----- nvinfo : EIATTR_COOP_GROUP_MASK_REGIDS
	.align		4
        /*011c*/ 	.byte	0x04, 0x29
        /*011e*/ 	.short	(.L_151 - .L_150)


	//   ....[0]....
.L_150:
        /*0120*/ 	.word	0x0500000f


	//   ....[1]....
        /*0124*/ 	.word	0x0500000f


	//----- nvinfo : EIATTR_COOP_GROUP_INSTR_OFFSETS
	.align		4
.L_151:
        /*0128*/ 	.byte	0x04, 0x28
        /*012a*/ 	.short	(.L_153 - .L_152)


	//   ....[0]....
.L_152:
        /*012c*/ 	.word	0x00001080


	//   ....[1]....
        /*0130*/ 	.word	0x00001320


	//----- nvinfo : EIATTR_VRC_CTA_INIT_COUNT
	.align		4
.L_153:
        /*0134*/ 	.byte	0x02, 0x4a
	.zero		1
	.zero		1


	//----- nvinfo : EIATTR_SYSCALL_OFFSETS
	.align		4
        /*0138*/ 	.byte	0x04, 0x46
        /*013a*/ 	.short	(.L_155 - .L_154)


	//   ....[0]....
.L_154:
        /*013c*/ 	.word	0x00000150


	//----- nvinfo : EIATTR_EXIT_INSTR_OFFSETS
	.align		4
.L_155:
        /*0140*/ 	.byte	0x04, 0x1c
        /*0142*/ 	.short	(.L_157 - .L_156)


	//   ....[0]....
.L_156:
        /*0144*/ 	.word	0x00000450


	//   ....[1]....
        /*0148*/ 	.word	0x000004e0


	//   ....[2]....
        /*014c*/ 	.word	0x000012e0


	//----- nvinfo : EIATTR_CRS_STACK_SIZE
	.align		4
.L_157:
        /*0150*/ 	.byte	0x04, 0x1e
        /*0152*/ 	.short	(.L_159 - .L_158)
.L_158:
        /*0154*/ 	.word	0x00000000


	//----- nvinfo : EIATTR_CBANK_PARAM_SIZE
	.align		4
.L_159:
        /*0158*/ 	.byte	0x03, 0x19
        /*015a*/ 	.short	0x004c


	//----- nvinfo : EIATTR_PARAM_CBANK
	.align		4
        /*015c*/ 	.byte	0x04, 0x0a
        /*015e*/ 	.short	(.L_161 - .L_160)
	.align		4
.L_160:
        /*0160*/ 	.word	index@(.nv.constant0.fractalRenderMain)
        /*0164*/ 	.short	0x0380
        /*0166*/ 	.short	0x004c


	//----- nvinfo : EIATTR_SW_WAR
	.align		4
.L_161:
        /*0168*/ 	.byte	0x04, 0x36
        /*016a*/ 	.short	(.L_163 - .L_162)
.L_162:
        /*016c*/ 	.word	0x00000008
.L_163:


//--------------------- .nv.callgraph             --------------------------
	.section	.nv.callgraph,"",@"SHT_CUDA_CALLGRAPH"
	.align	4
	.sectionentsize	8
	.align		4
        /*0000*/ 	.word	0x00000000
	.align		4
        /*0004*/ 	.word	0xffffffff
	.align		4
        /*0008*/ 	.word	index@(fractalRenderMain)
	.align		4
        /*000c*/ 	.word	index@(__assertfail)
	.align		4
        /*0010*/ 	.word	0x00000000
	.align		4
        /*0014*/ 	.word	0xfffffffe
	.align		4
        /*0018*/ 	.word	0x00000000
	.align		4
        /*001c*/ 	.word	0xfffffffd
	.align		4
        /*0020*/ 	.word	0x00000000
	.align		4
        /*0024*/ 	.word	0xfffffffc


//--------------------- .nv.constant4             --------------------------
	.section	.nv.constant4,"a",@progbits
	.align	8
	.align		8
.nv.constant4:
        /*0000*/ 	.dword	seed
	.align		8
        /*0008*/ 	.dword	__unnamed_1
	.align		8
        /*0010*/ 	.dword	$str$5
	.align		8
        /*0018*/ 	.dword	$str$6
	.align		8
        /*0020*/ 	.dword	__assertfail


//--------------------- .text.init                --------------------------
	.section	.text.init,"ax",@progbits
	.align	128
        .global         init
        .type           init,@function
        .size           init,(.L_x_57 - init)
        .other          init,@"STO_CUDA_ENTRY STV_DEFAULT"
init:
.text.init:
[----:B------:R-:W-:Y:S01]  /*0000*/  LDC R1, c[0x0][0x37c] ;  /* 0x0000df00ff017b82 */ /* 0x000fe20000000800 */
[----:B------:R-:W-:Y:S05]  /*0010*/  EXIT ;  /* 0x000000000000794d */ /* 0x000fea0003800000 */
.L_x_0:
[----:B------:R-:W-:-:S00]  /*0020*/  BRA `(.L_x_0) ;  /* 0xfffffffc00fc7947 */ /* 0x000fc0000383ffff */
[----:B------:R-:W-:-:S00]  /*0030*/  NOP ;  /* 0x0000000000007918 */ /* 0x000fc00000000000 */
        /* <DEDUP_REMOVED lines=12> */
.L_x_57:


//--------------------- .text.fractalRenderUnderSampled --------------------------
	.section	.text.fractalRenderUnderSampled,"ax",@progbits
	.align	128
        .global         fractalRenderUnderSampled
        .type           fractalRenderUnderSampled,@function
        .size           fractalRenderUnderSampled,(.L_x_55 - fractalRenderUnderSampled)
        .other          fractalRenderUnderSampled,@"STO_CUDA_ENTRY STV_DEFAULT"
fractalRenderUnderSampled:
.text.fractalRenderUnderSampled:
[----:B------:R-:W-:Y:S01]  /*0000*/  LDC R1, c[0x0][0x37c] ;  /* 0x0000df00ff017b82 */ /* 0x000fe20000000800 */
[----:B------:R-:W0:Y:S01]  /*0010*/  S2R R0, SR_CTAID.Y ;  /* 0x0000000000007919 */ /* 0x000e220000002600 */
[----:B------:R-:W1:Y:S01]  /*0020*/  LDCU UR4, c[0x0][0x360] ;  /* 0x00006c00ff0477ac */ /* 0x000e620008000800 */
[----:B------:R-:W0:Y:S01]  /*0030*/  S2R R5, SR_TID.Y ;  /* 0x0000000000057919 */ /* 0x000e220000002200 */
[----:B------:R-:W0:Y:S01]  /*0040*/  LDCU UR5, c[0x0][0x364] ;  /* 0x00006c80ff0577ac */ /* 0x000e220008000800 */
[----:B------:R-:W1:Y:S01]  /*0050*/  S2R R2, SR_CTAID.X ;  /* 0x0000000000027919 */ /* 0x000e620000002500 */
[----:B------:R-:W2:Y:S01]  /*0060*/  LDCU UR6, c[0x0][0x3ac] ;  /* 0x00007580ff0677ac */ /* 0x000ea20008000800 */
[----:B------:R-:W1:Y:S01]  /*0070*/  S2R R3, SR_TID.X ;  /* 0x0000000000037919 */ /* 0x000e620000002100 */
[----:B------:R-:W2:Y:S01]  /*0080*/  LDCU.64 UR8, c[0x0][0x390] ;  /* 0x00007200ff0877ac */ /* 0x000ea20008000a00 */
[----:B0-----:R-:W-:Y:S01]  /*0090*/  IMAD R0, R0, UR5, R5 ;  /* 0x0000000500007c24 */ /* 0x001fe2000f8e0205 */
[----:B--2---:R-:W-:-:S03]  /*00a0*/  UIADD3 UR5, UPT, UPT, -UR6, UR8, URZ ;  /* 0x0000000806057290 */ /* 0x004fc6000fffe1ff */
[----:B------:R-:W-:Y:S02]  /*00b0*/  IMAD R0, R0, UR6, RZ ;  /* 0x0000000600007c24 */ /* 0x000fe4000f8e02ff */
[----:B-1----:R-:W-:Y:S01]  /*00c0*/  IMAD R2, R2, UR4, R3 ;  /* 0x0000000402027c24 */ /* 0x002fe2000f8e0203 */
[----:B------:R-:W-:-:S03]  /*00d0*/  UIADD3 UR4, UPT, UPT, -UR6, UR9, URZ ;  /* 0x0000000906047290 */ /* 0x000fc6000fffe1ff */
[----:B------:R-:W-:-:S03]  /*00e0*/  IMAD R2, R2, UR6, RZ ;  /* 0x0000000602027c24 */ /* 0x000fc6000f8e02ff */
[----:B------:R-:W-:-:S04]  /*00f0*/  ISETP.GE.AND P0, PT, R0, UR4, PT ;  /* 0x0000000400007c0c */ /* 0x000fc8000bf06270 */
[----:B------:R-:W-:-:S13]  /*0100*/  ISETP.GE.OR P0, PT, R2, UR5, P0 ;  /* 0x0000000502007c0c */ /* 0x000fda0008706670 */
[----:B------:R-:W-:Y:S05]  /*0110*/  @P0 EXIT ;  /* 0x000000000000094d */ /* 0x000fea0003800000 */
[----:B------:R-:W0:Y:S01]  /*0120*/  LDC R3, c[0x0][0x398] ;  /* 0x0000e600ff037b82 */ /* 0x000e220000000800 */
[----:B------:R-:W0:Y:S01]  /*0130*/  LDCU UR4, c[0x0][0x3a0] ;  /* 0x00007400ff0477ac */ /* 0x000e220008000800 */
[----:B------:R-:W-:-:S04]  /*0140*/  I2FP.F32.S32 R4, UR8 ;  /* 0x0000000800047c45 */ /* 0x000fc80008201400 */
[----:B------:R-:W1:Y:S02]  /*0150*/  MUFU.RCP R5, R4 ;  /* 0x0000000400057308 */ /* 0x000e640000001000 */
[----:B-1----:R-:W-:Y:S01]  /*0160*/  FFMA R6, -R4, R5, 1 ;  /* 0x3f80000004067423 */ /* 0x002fe20000000105 */
[----:B0-----:R-:W-:-:S03]  /*0170*/  FADD R3, -R3, UR4 ;  /* 0x0000000403037e21 */ /* 0x001fc60008000100 */
[----:B------:R-:W-:Y:S02]  /*0180*/  FFMA R6, R5, R6, R5 ;  /* 0x0000000605067223 */ /* 0x000fe40000000005 */
[----:B------:R-:W0:Y:S02]  /*0190*/  FCHK P0, R3, R4 ;  /* 0x0000000403007302 */ /* 0x000e240000000000 */
[----:B------:R-:W-:-:S04]  /*01a0*/  FFMA R5, R3, R6, RZ ;  /* 0x0000000603057223 */ /* 0x000fc800000000ff */
[----:B------:R-:W-:-:S04]  /*01b0*/  FFMA R7, -R4, R5, R3 ;  /* 0x0000000504077223 */ /* 0x000fc80000000103 */
[----:B------:R-:W-:Y:S01]  /*01c0*/  FFMA R5, R6, R7, R5 ;  /* 0x0000000706057223 */ /* 0x000fe20000000005 */
[----:B0-----:R-:W-:Y:S06]  /*01d0*/  @!P0 BRA `(.L_x_1) ;  /* 0x00000000000c8947 */ /* 0x001fec0003800000 */
[----:B------:R-:W-:-:S07]  /*01e0*/  MOV R6, 0x200 ;  /* 0x0000020000067802 */ /* 0x000fce0000000f00 */
[----:B------:R-:W-:Y:S05]  /*01f0*/  CALL.REL.NOINC `($__internal_0_$__cuda_sm3x_div_rn_noftz_f32_slowpath) ;  /* 0x0000000c002c7944 */ /* 0x000fea0003c00000 */
[----:B------:R-:W-:-:S07]  /*0200*/  MOV R5, R3 ;  /* 0x0000000300057202 */ /* 0x000fce0000000f00 */
.L_x_1:
[----:B------:R-:W0:Y:S01]  /*0210*/  LDCU UR4, c[0x0][0x394] ;  /* 0x00007280ff0477ac */ /* 0x000e220008000800 */
[----:B------:R-:W1:Y:S01]  /*0220*/  LDC R3, c[0x0][0x39c] ;  /* 0x0000e700ff037b82 */ /* 0x000e620000000800 */
[----:B0-----:R-:W-:Y:S01]  /*0230*/  I2FP.F32.S32 R4, UR4 ;  /* 0x0000000400047c45 */ /* 0x001fe20008201400 */
[----:B------:R-:W1:Y:S03]  /*0240*/  LDCU UR4, c[0x0][0x3a4] ;  /* 0x00007480ff0477ac */ /* 0x000e660008000800 */
[----:B------:R-:W0:Y:S01]  /*0250*/  MUFU.RCP R7, R4 ;  /* 0x0000000400077308 */ /* 0x000e220000001000 */
[----:B-1----:R-:W-:Y:S01]  /*0260*/  FADD R3, -R3, UR4 ;  /* 0x0000000403037e21 */ /* 0x002fe20008000100 */
[----:B0-----:R-:W-:-:S06]  /*0270*/  FFMA R6, -R4, R7, 1 ;  /* 0x3f80000004067423 */ /* 0x001fcc0000000107 */
[----:B------:R-:W0:Y:S01]  /*0280*/  FCHK P0, R3, R4 ;  /* 0x0000000403007302 */ /* 0x000e220000000000 */
[----:B------:R-:W-:-:S04]  /*0290*/  FFMA R6, R7, R6, R7 ;  /* 0x0000000607067223 */ /* 0x000fc80000000007 */
[----:B------:R-:W-:-:S04]  /*02a0*/  FFMA R7, R3, R6, RZ ;  /* 0x0000000603077223 */ /* 0x000fc800000000ff */
[----:B------:R-:W-:-:S04]  /*02b0*/  FFMA R8, -R4, R7, R3 ;  /* 0x0000000704087223 */ /* 0x000fc80000000103 */
[----:B------:R-:W-:Y:S01]  /*02c0*/  FFMA R6, R6, R8, R7 ;  /* 0x0000000806067223 */ /* 0x000fe20000000007 */
[----:B0-----:R-:W-:Y:S06]  /*02d0*/  @!P0 BRA `(.L_x_2) ;  /* 0x00000000000c8947 */ /* 0x001fec0003800000 */
[----:B------:R-:W-:-:S07]  /*02e0*/  MOV R6, 0x300 ;  /* 0x0000030000067802 */ /* 0x000fce0000000f00 */
[----:B------:R-:W-:Y:S05]  /*02f0*/  CALL.REL.NOINC `($__internal_0_$__cuda_sm3x_div_rn_noftz_f32_slowpath) ;  /* 0x0000000800ec7944 */ /* 0x000fea0003c00000 */
[----:B------:R-:W-:-:S07]  /*0300*/  IMAD.MOV.U32 R6, RZ, RZ, R3 ;  /* 0x000000ffff067224 */ /* 0x000fce00078e0003 */
.L_x_2:
[----:B------:R-:W0:Y:S01]  /*0310*/  LDCU UR4, c[0x0][0x3a8] ;  /* 0x00007500ff0477ac */ /* 0x000e220008000800 */
[----:B------:R-:W-:Y:S02]  /*0320*/  I2FP.F32.S32 R3, R0 ;  /* 0x0000000000037245 */ /* 0x000fe40000201400 */
[----:B------:R-:W-:Y:S01]  /*0330*/  I2FP.F32.S32 R4, R2 ;  /* 0x0000000200047245 */ /* 0x000fe20000201400 */
[----:B------:R-:W1:Y:S01]  /*0340*/  LDCU UR6, c[0x0][0x3a4] ;  /* 0x00007480ff0677ac */ /* 0x000e620008000800 */
[----:B------:R-:W2:Y:S01]  /*0350*/  LDCU UR5, c[0x0][0x398] ;  /* 0x00007300ff0577ac */ /* 0x000ea20008000800 */
[----:B0-----:R-:W-:Y:S01]  /*0360*/  UISETP.GE.AND UP0, UPT, UR4, 0x1, UPT ;  /* 0x000000010400788c */ /* 0x001fe2000bf06270 */
[----:B-1----:R-:W-:Y:S01]  /*0370*/  FFMA R8, R3, -R6, UR6 ;  /* 0x0000000603087e23 */ /* 0x002fe20008000806 */
[----:B------:R-:W-:Y:S02]  /*0380*/  HFMA2 R3, -RZ, RZ, 0, 0 ;  /* 0x00000000ff037431 */ /* 0x000fe400000001ff */
[----:B--2---:R-:W-:-:S05]  /*0390*/  FFMA R9, R4, R5, UR5 ;  /* 0x0000000504097e23 */ /* 0x004fca0008000005 */
[----:B------:R-:W-:Y:S05]  /*03a0*/  BRA.U !UP0, `(.L_x_3) ;  /* 0x0000000108407547 */ /* 0x000fea000b800000 */
[----:B------:R-:W-:Y:S01]  /*03b0*/  BSSY.RECONVERGENT B0, `(.L_x_3) ;  /* 0x000000f000007945 */ /* 0x000fe20003800200 */
[----:B------:R-:W-:Y:S01]  /*03c0*/  IMAD.MOV.U32 R3, RZ, RZ, RZ ;  /* 0x000000ffff037224 */ /* 0x000fe200078e00ff */
[----:B------:R-:W-:Y:S02]  /*03d0*/  CS2R R4, SRZ ;  /* 0x0000000000047805 */ /* 0x000fe4000001ff00 */
[----:B------:R-:W-:-:S07]  /*03e0*/  CS2R R6, SRZ ;  /* 0x0000000000067805 */ /* 0x000fce000001ff00 */
.L_x_4:
[----:B------:R-:W-:Y:S01]  /*03f0*/  FADD R4, R5, -R4 ;  /* 0x8000000405047221 */ /* 0x000fe20000000000 */
[----:B------:R-:W-:Y:S01]  /*0400*/  FADD R5, R7, R7 ;  /* 0x0000000707057221 */ /* 0x000fe20000000000 */
[----:B------:R-:W-:Y:S02]  /*0410*/  IADD3 R3, PT, PT, R3, 0x1, RZ ;  /* 0x0000000103037810 */ /* 0x000fe40007ffe0ff */
[----:B------:R-:W-:Y:S01]  /*0420*/  FADD R7, R9, R4 ;  /* 0x0000000409077221 */ /* 0x000fe20000000000 */
[----:B------:R-:W-:Y:S01]  /*0430*/  FFMA R6, R5, R6, R8 ;  /* 0x0000000605067223 */ /* 0x000fe20000000008 */
[----:B------:R-:W-:Y:S02]  /*0440*/  ISETP.GE.AND P0, PT, R3, UR4, PT ;  /* 0x0000000403007c0c */ /* 0x000fe4000bf06270 */
[----:B------:R-:W-:Y:S01]  /*0450*/  FMUL R5, R7, R7 ;  /* 0x0000000707057220 */ /* 0x000fe20000400000 */
[----:B------:R-:W-:-:S04]  /*0460*/  FMUL R4, R6, R6 ;  /* 0x0000000606047220 */ /* 0x000fc80000400000 */
[----:B------:R-:W-:-:S05]  /*0470*/  FADD R10, R5, R4 ;  /* 0x00000004050a7221 */ /* 0x000fca0000000000 */
[----:B------:R-:W-:-:S13]  /*0480*/  FSETP.LT.AND P1, PT, R10, 4, PT ;  /* 0x408000000a00780b */ /* 0x000fda0003f21000 */
[----:B------:R-:W-:Y:S05]  /*0490*/  @!P0 BRA P1, `(.L_x_4) ;  /* 0xfffffffc00d48947 */ /* 0x000fea000083ffff */
[----:B------:R-:W-:Y:S05]  /*04a0*/  BSYNC.RECONVERGENT B0 ;  /* 0x0000000000007941 */ /* 0x000fea0003800200 */
.L_x_3:
[----:B------:R-:W0:Y:S02]  /*04b0*/  LDCU UR6, c[0x0][0x3ac] ;  /* 0x00007580ff0677ac */ /* 0x000e240008000800 */
[----:B0-----:R-:W-:-:S06]  /*04c0*/  UISETP.GE.AND UP0, UPT, UR6, 0x1, UPT ;  /* 0x000000010600788c */ /* 0x001fcc000bf06270 */
[----:B------:R-:W-:-:S13]  /*04d0*/  PLOP3.LUT P0, PT, PT, PT, UP0, 0x80, 0x8 ;  /* 0x000000000008781c */ /* 0x000fda0003f0f008 */
[----:B------:R-:W-:Y:S05]  /*04e0*/  @!P0 EXIT ;  /* 0x000000000000894d */ /* 0x000fea0003800000 */
[----:B------:R-:W-:Y:S01]  /*04f0*/  ULOP3.LUT UR9, UR6, 0x7, URZ, 0xc0, !UPT ;  /* 0x0000000706097892 */ /* 0x000fe2000f8ec0ff */
[C---:B------:R-:W-:Y:S01]  /*0500*/  VIADD R4, R0.reuse, 0x2 ;  /* 0x0000000200047836 */ /* 0x040fe20000000000 */
[----:B------:R-:W-:Y:S01]  /*0510*/  ULOP3.LUT UR7, UR6, 0x7ffffff8, URZ, 0xc0, !UPT ;  /* 0x7ffffff806077892 */ /* 0x000fe2000f8ec0ff */
[C---:B------:R-:W-:Y:S01]  /*0520*/  IADD3 R5, PT, PT, R0.reuse, 0x3, RZ ;  /* 0x0000000300057810 */ /* 0x040fe20007ffe0ff */
[----:B------:R-:W-:Y:S01]  /*0530*/  UIADD3 UR4, UPT, UPT, UR9, -0x1, URZ ;  /* 0xffffffff09047890 */ /* 0x000fe2000fffe0ff */
[C---:B------:R-:W-:Y:S01]  /*0540*/  VIADD R6, R0.reuse, 0x4 ;  /* 0x0000000400067836 */ /* 0x040fe20000000000 */
[----:B------:R-:W-:Y:S01]  /*0550*/  IADD3 R7, PT, PT, R0, 0x5, RZ ;  /* 0x0000000500077810 */ /* 0x000fe20007ffe0ff */
[----:B------:R-:W0:Y:S01]  /*0560*/  LDCU.64 UR10, c[0x0][0x358] ;  /* 0x00006b00ff0a77ac */ /* 0x000e220008000a00 */
[----:B------:R-:W-:Y:S02]  /*0570*/  UISETP.GE.U32.AND UP0, UPT, UR4, 0x3, UPT ;  /* 0x000000030400788c */ /* 0x000fe4000bf06070 */
[----:B------:R-:W-:-:S02]  /*0580*/  ULOP3.LUT UR6, UR6, 0x3, URZ, 0xc0, !UPT ;  /* 0x0000000306067892 */ /* 0x000fc4000f8ec0ff */
[----:B------:R-:W-:Y:S01]  /*0590*/  UIADD3 UR8, UPT, UPT, -UR7, URZ, URZ ;  /* 0x000000ff07087290 */ /* 0x000fe2000fffe1ff */
[----:B------:R-:W-:-:S11]  /*05a0*/  UMOV UR4, URZ ;  /* 0x000000ff00047c82 */ /* 0x000fd60008000000 */
.L_x_10:
[----:B-1----:R-:W1:Y:S01]  /*05b0*/  LDCU UR14, c[0x0][0x3ac] ;  /* 0x00007580ff0e77ac */ /* 0x002e620008000800 */
[----:B--2-4-:R-:W2:Y:S01]  /*05c0*/  LDC.64 R12, c[0x0][0x380] ;  /* 0x0000e000ff0c7b82 */ /* 0x014ea20000000a00 */
[----:B---3--:R-:W-:Y:S01]  /*05d0*/  VIADD R9, R2, UR4 ;  /* 0x0000000402097c36 */ /* 0x008fe20008000000 */
[----:B------:R-:W-:Y:S01]  /*05e0*/  UIADD3 UR4, UPT, UPT, UR4, 0x1, URZ ;  /* 0x0000000104047890 */ /* 0x000fe2000fffe0ff */
[----:B------:R-:W-:Y:S01]  /*05f0*/  UMOV UR5, URZ ;  /* 0x000000ff00057c82 */ /* 0x000fe20008000000 */
[----:B-1----:R-:W-:Y:S02]  /*0600*/  UISETP.GE.U32.AND UP2, UPT, UR14, 0x8, UPT ;  /* 0x000000080e00788c */ /* 0x002fe4000bf46070 */
[----:B------:R-:W-:Y:S01]  /*0610*/  UISETP.NE.AND UP1, UPT, UR4, UR14, UPT ;  /* 0x0000000e0400728c */ /* 0x000fe2000bf25270 */
[----:B--2---:R-:W-:-:S06]  /*0620*/  IMAD.WIDE R12, R9, 0x4, R12 ;  /* 0x00000004090c7825 */ /* 0x004fcc00078e020c */
[----:B------:R-:W-:Y:S05]  /*0630*/  BRA.U !UP2, `(.L_x_5) ;  /* 0x000000050a187547 */ /* 0x000fea000b800000 */
[C---:B------:R-:W-:Y:S01]  /*0640*/  IADD3 R27, PT, PT, R0.reuse, 0x1, RZ ;  /* 0x00000001001b7810 */ /* 0x040fe20007ffe0ff */
[C---:B------:R-:W-:Y:S01]  /*0650*/  VIADD R21, R0.reuse, 0x6 ;  /* 0x0000000600157836 */ /* 0x040fe20000000000 */
[----:B------:R-:W-:Y:S01]  /*0660*/  IADD3 R9, PT, PT, R0, 0x7, RZ ;  /* 0x0000000700097810 */ /* 0x000fe20007ffe0ff */
[----:B------:R-:W-:Y:S01]  /*0670*/  IMAD.MOV.U32 R10, RZ, RZ, R0 ;  /* 0x000000ffff0a7224 */ /* 0x000fe200078e0000 */
[----:B------:R-:W-:Y:S01]  /*0680*/  MOV R23, R7 ;  /* 0x0000000700177202 */ /* 0x000fe20000000f00 */
[----:B------:R-:W-:Y:S01]  /*0690*/  IMAD.MOV.U32 R25, RZ, RZ, R6 ;  /* 0x000000ffff197224 */ /* 0x000fe200078e0006 */
[----:B------:R-:W-:Y:S01]  /*06a0*/  MOV R11, R5 ;  /* 0x00000005000b7202 */ /* 0x000fe20000000f00 */
[----:B------:R-:W-:Y:S01]  /*06b0*/  IMAD.MOV.U32 R8, RZ, RZ, R4 ;  /* 0x000000ffff087224 */ /* 0x000fe200078e0004 */
[----:B------:R-:W1:Y:S01]  /*06c0*/  LDCU.64 UR12, c[0x0][0x388] ;  /* 0x00007100ff0c77ac */ /* 0x000e620008000a00 */
[----:B------:R-:W-:-:S05]  /*06d0*/  UMOV UR5, UR8 ;  /* 0x0000000800057c82 */ /* 0x000fca0008000000 */
.L_x_6:
[----:B--2---:R-:W-:Y:S01]  /*06e0*/  SHF.R.S32.HI R15, RZ, 0x1f, R10 ;  /* 0x0000001fff0f7819 */ /* 0x004fe2000001140a */
[----:B-1----:R-:W-:Y:S01]  /*06f0*/  IMAD.WIDE.U32 R28, R10, UR12, R12 ;  /* 0x0000000c0a1c7c25 */ /* 0x002fe2000f8e000c */
[----:B------:R-:W-:Y:S01]  /*0700*/  SHF.R.S32.HI R14, RZ, 0x1f, R27 ;  /* 0x0000001fff0e7819 */ /* 0x000fe2000001141b */
[----:B------:R-:W-:Y:S01]  /*0710*/  UIADD3 UR5, UPT, UPT, UR5, 0x8, URZ ;  /* 0x0000000805057890 */ /* 0x000fe2000fffe0ff */
[----:B------:R-:W-:Y:S01]  /*0720*/  SHF.R.S32.HI R20, RZ, 0x1f, R25 ;  /* 0x0000001fff147819 */ /* 0x000fe20000011419 */
[----:B------:R-:W-:Y:S01]  /*0730*/  IMAD R15, R15, UR12, RZ ;  /* 0x0000000c0f0f7c24 */ /* 0x000fe2000f8e02ff */
[----:B------:R-:W-:Y:S01]  /*0740*/  SHF.R.S32.HI R16, RZ, 0x1f, R8 ;  /* 0x0000001fff107819 */ /* 0x000fe20000011408 */
[----:B------:R-:W-:Y:S01]  /*0750*/  IMAD R14, R14, UR12, RZ ;  /* 0x0000000c0e0e7c24 */ /* 0x000fe2000f8e02ff */
[----:B------:R-:W-:Y:S01]  /*0760*/  UISETP.NE.AND UP2, UPT, UR5, URZ, UPT ;  /* 0x000000ff0500728c */ /* 0x000fe2000bf45270 */
[----:B------:R-:W-:Y:S02]  /*0770*/  IMAD R15, R10, UR13, R15 ;  /* 0x0000000d0a0f7c24 */ /* 0x000fe4000f8e020f */
[----:B------:R-:W-:-:S03]  /*0780*/  IMAD.WIDE.U32 R18, R27, UR12, R12 ;  /* 0x0000000c1b127c25 */ /* 0x000fc6000f8e000c */
[----:B------:R-:W-:Y:S01]  /*0790*/  IADD3 R29, PT, PT, R29, R15, RZ ;  /* 0x0000000f1d1d7210 */ /* 0x000fe20007ffe0ff */
[C---:B------:R-:W-:Y:S01]  /*07a0*/  IMAD R17, R27.reuse, UR13, R14 ;  /* 0x0000000d1b117c24 */ /* 0x040fe2000f8e020e */
[----:B------:R-:W-:Y:S01]  /*07b0*/  IADD3 R27, PT, PT, R27, 0x8, RZ ;  /* 0x000000081b1b7810 */ /* 0x000fe20007ffe0ff */
[----:B------:R-:W-:Y:S02]  /*07c0*/  IMAD R20, R20, UR12, RZ ;  /* 0x0000000c14147c24 */ /* 0x000fe4000f8e02ff */
[----:B------:R-:W-:Y:S01]  /*07d0*/  IMAD.IADD R19, R19, 0x1, R17 ;  /* 0x0000000113137824 */ /* 0x000fe200078e0211 */
[----:B------:R-:W-:Y:S01]  /*07e0*/  SHF.R.S32.HI R17, RZ, 0x1f, R11 ;  /* 0x0000001fff117819 */ /* 0x000fe2000001140b */
[----:B------:R-:W-:Y:S01]  /*07f0*/  IMAD R22, R16, UR12, RZ ;  /* 0x0000000c10167c24 */ /* 0x000fe2000f8e02ff */
[----:B0-----:R0:W-:Y:S01]  /*0800*/  STG.E desc[UR10][R28.64], R3 ;  /* 0x000000031c007986 */ /* 0x0011e2000c10190a */
[----:B------:R-:W-:Y:S02]  /*0810*/  IMAD R20, R25, UR13, R20 ;  /* 0x0000000d19147c24 */ /* 0x000fe4000f8e0214 */
[----:B------:R-:W-:Y:S01]  /*0820*/  IMAD R24, R17, UR12, RZ ;  /* 0x0000000c11187c24 */ /* 0x000fe2000f8e02ff */
[----:B------:R1:W-:Y:S01]  /*0830*/  STG.E desc[UR10][R18.64], R3 ;  /* 0x0000000312007986 */ /* 0x0003e2000c10190a */
[----:B------:R-:W-:-:S04]  /*0840*/  IMAD.WIDE.U32 R14, R8, UR12, R12 ;  /* 0x0000000c080e7c25 */ /* 0x000fc8000f8e000c */
[----:B------:R-:W-:Y:S02]  /*0850*/  IMAD R22, R8, UR13, R22 ;  /* 0x0000000d08167c24 */ /* 0x000fe4000f8e0216 */
[----:B------:R-:W-:-:S03]  /*0860*/  IMAD.WIDE.U32 R16, R11, UR12, R12 ;  /* 0x0000000c0b107c25 */ /* 0x000fc6000f8e000c */
[----:B------:R-:W-:Y:S01]  /*0870*/  IADD3 R15, PT, PT, R15, R22, RZ ;  /* 0x000000160f0f7210 */ /* 0x000fe20007ffe0ff */
[----:B0-----:R-:W-:Y:S01]  /*0880*/  IMAD.WIDE.U32 R28, R25, UR12, R12 ;  /* 0x0000000c191c7c25 */ /* 0x001fe2000f8e000c */
[----:B-1----:R-:W-:Y:S02]  /*0890*/  SHF.R.S32.HI R18, RZ, 0x1f, R23 ;  /* 0x0000001fff127819 */ /* 0x002fe40000011417 */
[----:B------:R-:W-:Y:S01]  /*08a0*/  SHF.R.S32.HI R19, RZ, 0x1f, R21 ;  /* 0x0000001fff137819 */ /* 0x000fe20000011415 */
[----:B------:R-:W-:Y:S01]  /*08b0*/  IMAD R24, R11, UR13, R24 ;  /* 0x0000000d0b187c24 */ /* 0x000fe2000f8e0218 */
[----:B------:R-:W-:Y:S01]  /*08c0*/  IADD3 R29, PT, PT, R29, R20, RZ ;  /* 0x000000141d1d7210 */ /* 0x000fe20007ffe0ff */
[----:B------:R-:W-:Y:S01]  /*08d0*/  IMAD R22, R18, UR12, RZ ;  /* 0x0000000c12167c24 */ /* 0x000fe2000f8e02ff */
[----:B------:R-:W-:Y:S01]  /*08e0*/  SHF.R.S32.HI R20, RZ, 0x1f, R9 ;  /* 0x0000001fff147819 */ /* 0x000fe20000011409 */
[----:B------:R-:W-:Y:S01]  /*08f0*/  IMAD.IADD R17, R17, 0x1, R24 ;  /* 0x0000000111117824 */ /* 0x000fe200078e0218 */
[----:B------:R0:W-:Y:S01]  /*0900*/  STG.E desc[UR10][R14.64], R3 ;  /* 0x000000030e007986 */ /* 0x0001e2000c10190a */
[----:B------:R-:W-:Y:S01]  /*0910*/  IMAD R24, R19, UR12, RZ ;  /* 0x0000000c13187c24 */ /* 0x000fe2000f8e02ff */
[----:B------:R-:W-:Y:S01]  /*0920*/  IADD3 R11, PT, PT, R11, 0x8, RZ ;  /* 0x000000080b0b7810 */ /* 0x000fe20007ffe0ff */
[----:B------:R-:W-:Y:S01]  /*0930*/  IMAD R20, R20, UR12, RZ ;  /* 0x0000000c14147c24 */ /* 0x000fe2000f8e02ff */
[----:B------:R1:W-:Y:S01]  /*0940*/  STG.E desc[UR10][R16.64], R3 ;  /* 0x0000000310007986 */ /* 0x0003e2000c10190a */
[----:B------:R-:W-:-:S03]  /*0950*/  IMAD.WIDE.U32 R18, R21, UR12, R12 ;  /* 0x0000000c15127c25 */ /* 0x000fc6000f8e000c */
[----:B------:R2:W-:Y:S01]  /*0960*/  STG.E desc[UR10][R28.64], R3 ;  /* 0x000000031c007986 */ /* 0x0005e2000c10190a */
[----:B------:R-:W-:Y:S02]  /*0970*/  IMAD R22, R23, UR13, R22 ;  /* 0x0000000d17167c24 */ /* 0x000fe4000f8e0216 */
[----:B------:R-:W-:Y:S02]  /*0980*/  IMAD R24, R21, UR13, R24 ;  /* 0x0000000d15187c24 */ /* 0x000fe4000f8e0218 */
[C---:B0-----:R-:W-:Y:S01]  /*0990*/  IMAD.WIDE.U32 R14, R23.reuse, UR12, R12 ;  /* 0x0000000c170e7c25 */ /* 0x041fe2000f8e000c */
[----:B------:R-:W-:Y:S02]  /*09a0*/  IADD3 R23, PT, PT, R23, 0x8, RZ ;  /* 0x0000000817177810 */ /* 0x000fe40007ffe0ff */
[----:B------:R-:W-:Y:S01]  /*09b0*/  IADD3 R19, PT, PT, R19, R24, RZ ;  /* 0x0000001813137210 */ /* 0x000fe20007ffe0ff */
[C---:B------:R-:W-:Y:S02]  /*09c0*/  IMAD R20, R9.reuse, UR13, R20 ;  /* 0x0000000d09147c24 */ /* 0x040fe4000f8e0214 */
[C---:B-1----:R-:W-:Y:S01]  /*09d0*/  IMAD.WIDE.U32 R16, R9.reuse, UR12, R12 ;  /* 0x0000000c09107c25 */ /* 0x042fe2000f8e000c */
[----:B------:R-:W-:-:S03]  /*09e0*/  IADD3 R9, PT, PT, R9, 0x8, RZ ;  /* 0x0000000809097810 */ /* 0x000fc60007ffe0ff */
[----:B------:R-:W-:Y:S02]  /*09f0*/  IMAD.IADD R15, R15, 0x1, R22 ;  /* 0x000000010f0f7824 */ /* 0x000fe400078e0216 */
[----:B------:R-:W-:Y:S02]  /*0a00*/  IMAD.IADD R17, R17, 0x1, R20 ;  /* 0x0000000111117824 */ /* 0x000fe400078e0214 */
[----:B------:R-:W-:Y:S01]  /*0a10*/  VIADD R8, R8, 0x8 ;  /* 0x0000000808087836 */ /* 0x000fe20000000000 */
[----:B------:R2:W-:Y:S01]  /*0a20*/  STG.E desc[UR10][R14.64], R3 ;  /* 0x000000030e007986 */ /* 0x0005e2000c10190a */
[----:B------:R-:W-:Y:S02]  /*0a30*/  VIADD R25, R25, 0x8 ;  /* 0x0000000819197836 */ /* 0x000fe40000000000 */
[----:B------:R-:W-:Y:S01]  /*0a40*/  VIADD R21, R21, 0x8 ;  /* 0x0000000815157836 */ /* 0x000fe20000000000 */
[----:B------:R2:W-:Y:S01]  /*0a50*/  STG.E desc[UR10][R18.64], R3 ;  /* 0x0000000312007986 */ /* 0x0005e2000c10190a */
[----:B------:R-:W-:-:S03]  /*0a60*/  VIADD R10, R10, 0x8 ;  /* 0x000000080a0a7836 */ /* 0x000fc60000000000 */
[----:B------:R2:W-:Y:S01]  /*0a70*/  STG.E desc[UR10][R16.64], R3 ;  /* 0x0000000310007986 */ /* 0x0005e2000c10190a */
[----:B------:R-:W-:Y:S05]  /*0a80*/  BRA.U UP2, `(.L_x_6) ;  /* 0xfffffffd02147547 */ /* 0x000fea000b83ffff */
[----:B------:R-:W-:-:S05]  /*0a90*/  UMOV UR5, UR7 ;  /* 0x0000000700057c82 */ /* 0x000fca0008000000 */
.L_x_5:
[----:B------:R-:W-:-:S09]  /*0aa0*/  UISETP.NE.AND UP2, UPT, UR9, URZ, UPT ;  /* 0x000000ff0900728c */ /* 0x000fd2000bf45270 */
[----:B------:R-:W-:Y:S05]  /*0ab0*/  BRA.U !UP2, `(.L_x_7) ;  /* 0x000000010af47547 */ /* 0x000fea000b800000 */
[----:B------:R-:W-:Y:S01]  /*0ac0*/  UISETP.NE.AND UP2, UPT, UR6, URZ, UPT ;  /* 0x000000ff0600728c */ /* 0x000fe2000bf45270 */
[----:B------:R-:W-:Y:S10]  /*0ad0*/  BRA.U !UP0, `(.L_x_8) ;  /* 0x0000000108787547 */ /* 0x000ff4000b800000 */
[----:B------:R-:W1:Y:S01]  /*0ae0*/  LDCU.64 UR12, c[0x0][0x388] ;  /* 0x00007100ff0c77ac */ /* 0x000e620008000a00 */
[----:B--2---:R-:W-:Y:S01]  /*0af0*/  IADD3 R17, PT, PT, R0, UR5, RZ ;  /* 0x0000000500117c10 */ /* 0x004fe2000fffe0ff */
[----:B------:R-:W-:-:S03]  /*0b00*/  UIADD3 UR5, UPT, UPT, UR5, 0x4, URZ ;  /* 0x0000000405057890 */ /* 0x000fc6000fffe0ff */
[----:B------:R-:W-:Y:S01]  /*0b10*/  SHF.R.S32.HI R8, RZ, 0x1f, R17 ;  /* 0x0000001fff087819 */ /* 0x000fe20000011411 */
[C---:B------:R-:W-:Y:S01]  /*0b20*/  VIADD R11, R17.reuse, 0x1 ;  /* 0x00000001110b7836 */ /* 0x040fe20000000000 */
[C---:B------:R-:W-:Y:S01]  /*0b30*/  IADD3 R9, PT, PT, R17.reuse, 0x2, RZ ;  /* 0x0000000211097810 */ /* 0x040fe20007ffe0ff */
[----:B------:R-:W-:-:S03]  /*0b40*/  VIADD R15, R17, 0x3 ;  /* 0x00000003110f7836 */ /* 0x000fc60000000000 */
[----:B------:R-:W-:Y:S02]  /*0b50*/  SHF.R.S32.HI R10, RZ, 0x1f, R9 ;  /* 0x0000001fff0a7819 */ /* 0x000fe40000011409 */
[----:B------:R-:W-:Y:S01]  /*0b60*/  SHF.R.S32.HI R14, RZ, 0x1f, R15 ;  /* 0x0000001fff0e7819 */ /* 0x000fe2000001140f */
[----:B-1----:R-:W-:Y:S01]  /*0b70*/  IMAD R16, R8, UR12, RZ ;  /* 0x0000000c08107c24 */ /* 0x002fe2000f8e02ff */
[----:B------:R-:W-:Y:S01]  /*0b80*/  SHF.R.S32.HI R8, RZ, 0x1f, R11 ;  /* 0x0000001fff087819 */ /* 0x000fe2000001140b */
[----:B------:R-:W-:Y:S02]  /*0b90*/  IMAD R18, R10, UR12, RZ ;  /* 0x0000000c0a127c24 */ /* 0x000fe4000f8e02ff */
[----:B------:R-:W-:Y:S02]  /*0ba0*/  IMAD R14, R14, UR12, RZ ;  /* 0x0000000c0e0e7c24 */ /* 0x000fe4000f8e02ff */
[----:B------:R-:W-:Y:S02]  /*0bb0*/  IMAD R8, R8, UR12, RZ ;  /* 0x0000000c08087c24 */ /* 0x000fe4000f8e02ff */
[----:B------:R-:W-:-:S02]  /*0bc0*/  IMAD R19, R17, UR13, R16 ;  /* 0x0000000d11137c24 */ /* 0x000fc4000f8e0210 */
[----:B------:R-:W-:-:S04]  /*0bd0*/  IMAD.WIDE.U32 R16, R17, UR12, R12 ;  /* 0x0000000c11107c25 */ /* 0x000fc8000f8e000c */
[----:B------:R-:W-:Y:S01]  /*0be0*/  IMAD R21, R11, UR13, R8 ;  /* 0x0000000d0b157c24 */ /* 0x000fe2000f8e0208 */
[----:B------:R-:W-:Y:S01]  /*0bf0*/  IADD3 R17, PT, PT, R17, R19, RZ ;  /* 0x0000001311117210 */ /* 0x000fe20007ffe0ff */
[----:B------:R-:W-:-:S04]  /*0c00*/  IMAD.WIDE.U32 R10, R11, UR12, R12 ;  /* 0x0000000c0b0a7c25 */ /* 0x000fc8000f8e000c */
[----:B------:R-:W-:Y:S01]  /*0c10*/  IMAD R23, R9, UR13, R18 ;  /* 0x0000000d09177c24 */ /* 0x000fe2000f8e0212 */
[----:B------:R-:W-:Y:S01]  /*0c20*/  IADD3 R11, PT, PT, R11, R21, RZ ;  /* 0x000000150b0b7210 */ /* 0x000fe20007ffe0ff */
[----:B------:R-:W-:Y:S01]  /*0c30*/  IMAD R25, R15, UR13, R14 ;  /* 0x0000000d0f197c24 */ /* 0x000fe2000f8e020e */
[----:B0-----:R1:W-:Y:S01]  /*0c40*/  STG.E desc[UR10][R16.64], R3 ;  /* 0x0000000310007986 */ /* 0x0013e2000c10190a */
[----:B------:R-:W-:-:S03]  /*0c50*/  IMAD.WIDE.U32 R8, R9, UR12, R12 ;  /* 0x0000000c09087c25 */ /* 0x000fc6000f8e000c */
[----:B------:R1:W-:Y:S01]  /*0c60*/  STG.E desc[UR10][R10.64], R3 ;  /* 0x000000030a007986 */ /* 0x0003e2000c10190a */
[----:B------:R-:W-:-:S04]  /*0c70*/  IMAD.WIDE.U32 R14, R15, UR12, R12 ;  /* 0x0000000c0f0e7c25 */ /* 0x000fc8000f8e000c */
[----:B------:R-:W-:Y:S01]  /*0c80*/  IMAD.IADD R9, R9, 0x1, R23 ;  /* 0x0000000109097824 */ /* 0x000fe200078e0217 */
[----:B------:R-:W-:-:S04]  /*0c90*/  IADD3 R15, PT, PT, R15, R25, RZ ;  /* 0x000000190f0f7210 */ /* 0x000fc80007ffe0ff */
[----:B------:R1:W-:Y:S04]  /*0ca0*/  STG.E desc[UR10][R8.64], R3 ;  /* 0x0000000308007986 */ /* 0x0003e8000c10190a */
[----:B------:R1:W-:Y:S02]  /*0cb0*/  STG.E desc[UR10][R14.64], R3 ;  /* 0x000000030e007986 */ /* 0x0003e4000c10190a */
.L_x_8:
[----:B------:R-:W-:Y:S05]  /*0cc0*/  BRA.U !UP2, `(.L_x_7) ;  /* 0x000000010a707547 */ /* 0x000fea000b800000 */
[----:B------:R-:W-:Y:S02]  /*0cd0*/  UISETP.NE.AND UP2, UPT, UR6, 0x1, UPT ;  /* 0x000000010600788c */ /* 0x000fe4000bf45270 */
[----:B------:R-:W-:-:S07]  /*0ce0*/  ULOP3.LUT UP3, URZ, UR14, 0x1, URZ, 0xc0, !UPT ;  /* 0x000000010eff7892 */ /* 0x000fce000f86c0ff */
[----:B------:R-:W-:Y:S05]  /*0cf0*/  BRA.U !UP2, `(.L_x_9) ;  /* 0x000000010a407547 */ /* 0x000fea000b800000 */
[----:B------:R-:W3:Y:S01]  /*0d00*/  LDCU.64 UR12, c[0x0][0x388] ;  /* 0x00007100ff0c77ac */ /* 0x000ee20008000a00 */
[----:B-1----:R-:W-:Y:S01]  /*0d10*/  IADD3 R11, PT, PT, R0, UR5, RZ ;  /* 0x00000005000b7c10 */ /* 0x002fe2000fffe0ff */
[----:B------:R-:W-:-:S03]  /*0d20*/  UIADD3 UR5, UPT, UPT, UR5, 0x2, URZ ;  /* 0x0000000205057890 */ /* 0x000fc6000fffe0ff */
[----:B------:R-:W-:Y:S01]  /*0d30*/  SHF.R.S32.HI R8, RZ, 0x1f, R11 ;  /* 0x0000001fff087819 */ /* 0x000fe2000001140b */
[----:B--2---:R-:W-:-:S05]  /*0d40*/  VIADD R17, R11, 0x1 ;  /* 0x000000010b117836 */ /* 0x004fca0000000000 */
[----:B------:R-:W-:Y:S01]  /*0d50*/  SHF.R.S32.HI R9, RZ, 0x1f, R17 ;  /* 0x0000001fff097819 */ /* 0x000fe20000011411 */
[----:B---3--:R-:W-:-:S04]  /*0d60*/  IMAD R10, R8, UR12, RZ ;  /* 0x0000000c080a7c24 */ /* 0x008fc8000f8e02ff */
[----:B------:R-:W-:Y:S02]  /*0d70*/  IMAD R14, R9, UR12, RZ ;  /* 0x0000000c090e7c24 */ /* 0x000fe4000f8e02ff */
[----:B------:R-:W-:-:S04]  /*0d80*/  IMAD.WIDE.U32 R8, R11, UR12, R12 ;  /* 0x0000000c0b087c25 */ /* 0x000fc8000f8e000c */
[----:B------:R-:W-:Y:S02]  /*0d90*/  IMAD R15, R11, UR13, R10 ;  /* 0x0000000d0b0f7c24 */ /* 0x000fe4000f8e020a */
[C---:B------:R-:W-:Y:S02]  /*0da0*/  IMAD R19, R17.reuse, UR13, R14 ;  /* 0x0000000d11137c24 */ /* 0x040fe4000f8e020e */
[----:B------:R-:W-:Y:S01]  /*0db0*/  IMAD.WIDE.U32 R10, R17, UR12, R12 ;  /* 0x0000000c110a7c25 */ /* 0x000fe2000f8e000c */
[----:B------:R-:W-:-:S04]  /*0dc0*/  IADD3 R9, PT, PT, R9, R15, RZ ;  /* 0x0000000f09097210 */ /* 0x000fc80007ffe0ff */
[----:B------:R-:W-:Y:S01]  /*0dd0*/  IADD3 R11, PT, PT, R11, R19, RZ ;  /* 0x000000130b0b7210 */ /* 0x000fe20007ffe0ff */
[----:B0-----:R3:W-:Y:S04]  /*0de0*/  STG.E desc[UR10][R8.64], R3 ;  /* 0x0000000308007986 */ /* 0x0017e8000c10190a */
[----:B------:R3:W-:Y:S02]  /*0df0*/  STG.E desc[UR10][R10.64], R3 ;  /* 0x000000030a007986 */ /* 0x0007e4000c10190a */
.L_x_9:
[----:B------:R-:W-:Y:S05]  /*0e00*/  BRA.U !UP3, `(.L_x_7) ;  /* 0x000000010b207547 */ /* 0x000fea000b800000 */
[----:B------:R-:W4:Y:S01]  /*0e10*/  LDCU.64 UR12, c[0x0][0x388] ;  /* 0x00007100ff0c77ac */ /* 0x000f220008000a00 */
[----:B-1-3--:R-:W-:-:S05]  /*0e20*/  VIADD R9, R0, UR5 ;  /* 0x0000000500097c36 */ /* 0x00afca0008000000 */
[----:B------:R-:W-:-:S05]  /*0e30*/  SHF.R.S32.HI R8, RZ, 0x1f, R9 ;  /* 0x0000001fff087819 */ /* 0x000fca0000011409 */
[----:B----4-:R-:W-:Y:S02]  /*0e40*/  IMAD R8, R8, UR12, RZ ;  /* 0x0000000c08087c24 */ /* 0x010fe4000f8e02ff */
[----:B------:R-:W-:-:S04]  /*0e50*/  IMAD.WIDE.U32 R12, R9, UR12, R12 ;  /* 0x0000000c090c7c25 */ /* 0x000fc8000f8e000c */
[----:B------:R-:W-:-:S05]  /*0e60*/  IMAD R9, R9, UR13, R8 ;  /* 0x0000000d09097c24 */ /* 0x000fca000f8e0208 */
[----:B------:R-:W-:-:S05]  /*0e70*/  IADD3 R13, PT, PT, R13, R9, RZ ;  /* 0x000000090d0d7210 */ /* 0x000fca0007ffe0ff */
[----:B0-----:R4:W-:Y:S02]  /*0e80*/  STG.E desc[UR10][R12.64], R3 ;  /* 0x000000030c007986 */ /* 0x0019e4000c10190a */
.L_x_7:
[----:B------:R-:W-:Y:S05]  /*0e90*/  BRA.U UP1, `(.L_x_10) ;  /* 0xfffffff501c47547 */ /* 0x000fea000b83ffff */
[----:B0-----:R-:W-:Y:S05]  /*0ea0*/  EXIT ;  /* 0x000000000000794d */ /* 0x001fea0003800000 */
        .weak           $__internal_0_$__cuda_sm3x_div_rn_noftz_f32_slowpath
        .type           $__internal_0_$__cuda_sm3x_div_rn_noftz_f32_slowpath,@function
        .size           $__internal_0_$__cuda_sm3x_div_rn_noftz_f32_slowpath,(.L_x_55 - $__internal_0_$__cuda_sm3x_div_rn_noftz_f32_slowpath)
$__internal_0_$__cuda_sm3x_div_rn_noftz_f32_slowpath:
[----:B------:R-:W-:Y:S02]  /*0eb0*/  SHF.R.U32.HI R8, RZ, 0x17, R4 ;  /* 0x00000017ff087819 */ /* 0x000fe40000011604 */
[----:B------:R-:W-:Y:S02]  /*0ec0*/  SHF.R.U32.HI R7, RZ, 0x17, R3 ;  /* 0x00000017ff077819 */ /* 0x000fe40000011603 */
[----:B------:R-:W-:Y:S02]  /*0ed0*/  LOP3.LUT R13, R8, 0xff, RZ, 0xc0, !PT ;  /* 0x000000ff080d7812 */ /* 0x000fe400078ec0ff */
[----:B------:R-:W-:Y:S02]  /*0ee0*/  LOP3.LUT R11, R7, 0xff, RZ, 0xc0, !PT ;  /* 0x000000ff070b7812 */ /* 0x000fe400078ec0ff */
[----:B------:R-:W-:-:S03]  /*0ef0*/  IADD3 R9, PT, PT, R13, -0x1, RZ ;  /* 0xffffffff0d097810 */ /* 0x000fc60007ffe0ff */
[----:B------:R-:W-:Y:S01]  /*0f00*/  VIADD R8, R11, 0xffffffff ;  /* 0xffffffff0b087836 */ /* 0x000fe20000000000 */
[----:B------:R-:W-:-:S04]  /*0f10*/  ISETP.GT.U32.AND P0, PT, R9, 0xfd, PT ;  /* 0x000000fd0900780c */ /* 0x000fc80003f04070 */
[----:B------:R-:W-:-:S13]  /*0f20*/  ISETP.GT.U32.OR P0, PT, R8, 0xfd, P0 ;  /* 0x000000fd0800780c */ /* 0x000fda0000704470 */
[----:B------:R-:W-:Y:S01]  /*0f30*/  @!P0 MOV R7, RZ ;  /* 0x000000ff00078202 */ /* 0x000fe20000000f00 */
[----:B------:R-:W-:Y:S06]  /*0f40*/  @!P0 BRA `(.L_x_11) ;  /* 0x00000000005c8947 */ /* 0x000fec0003800000 */
[----:B------:R-:W-:Y:S02]  /*0f50*/  FSETP.GTU.FTZ.AND P0, PT, |R3|, +INF , PT ;  /* 0x7f8000000300780b */ /* 0x000fe40003f1c200 */
[----:B------:R-:W-:-:S04]  /*0f60*/  FSETP.GTU.FTZ.AND P1, PT, |R4|, +INF , PT ;  /* 0x7f8000000400780b */ /* 0x000fc80003f3c200 */
[----:B------:R-:W-:-:S13]  /*0f70*/  PLOP3.LUT P0, PT, P0, P1, PT, 0xf8, 0x8f ;  /* 0x00000000008f781c */ /* 0x000fda0000703f70 */
[----:B------:R-:W-:Y:S05]  /*0f80*/  @P0 BRA `(.L_x_12) ;  /* 0x0000000400440947 */ /* 0x000fea0003800000 */
[----:B------:R-:W-:-:S13]  /*0f90*/  LOP3.LUT P0, RZ, R4, 0x7fffffff, R3, 0xc8, !PT ;  /* 0x7fffffff04ff7812 */ /* 0x000fda000780c803 */
[----:B------:R-:W-:Y:S05]  /*0fa0*/  @!P0 BRA `(.L_x_13) ;  /* 0x0000000400348947 */ /* 0x000fea0003800000 */
[C---:B------:R-:W-:Y:S02]  /*0fb0*/  FSETP.NEU.FTZ.AND P2, PT, |R3|.reuse, +INF , PT ;  /* 0x7f8000000300780b */ /* 0x040fe40003f5d200 */
[----:B------:R-:W-:Y:S02]  /*0fc0*/  FSETP.NEU.FTZ.AND P1, PT, |R4|, +INF , PT ;  /* 0x7f8000000400780b */ /* 0x000fe40003f3d200 */
[----:B------:R-:W-:-:S11]  /*0fd0*/  FSETP.NEU.FTZ.AND P0, PT, |R3|, +INF , PT ;  /* 0x7f8000000300780b */ /* 0x000fd60003f1d200 */
[----:B------:R-:W-:Y:S05]  /*0fe0*/  @!P1 BRA !P2, `(.L_x_13) ;  /* 0x0000000400249947 */ /* 0x000fea0005000000 */
[----:B------:R-:W-:-:S04]  /*0ff0*/  LOP3.LUT P2, RZ, R3, 0x7fffffff, RZ, 0xc0, !PT ;  /* 0x7fffffff03ff7812 */ /* 0x000fc8000784c0ff */
[----:B------:R-:W-:-:S13]  /*1000*/  PLOP3.LUT P1, PT, P1, P2, PT, 0x2f, 0xf2 ;  /* 0x0000000000f2781c */ /* 0x000fda0000f24577 */
[----:B------:R-:W-:Y:S05]  /*1010*/  @P1 BRA `(.L_x_14) ;  /* 0x0000000400101947 */ /* 0x000fea0003800000 */
[----:B------:R-:W-:-:S04]  /*1020*/  LOP3.LUT P1, RZ, R4, 0x7fffffff, RZ, 0xc0, !PT ;  /* 0x7fffffff04ff7812 */ /* 0x000fc8000782c0ff */
[----:B------:R-:W-:-:S13]  /*1030*/  PLOP3.LUT P0, PT, P0, P1, PT, 0x2f, 0xf2 ;  /* 0x0000000000f2781c */ /* 0x000fda0000702577 */
[----:B------:R-:W-:Y:S05]  /*1040*/  @P0 BRA `(.L_x_15) ;  /* 0x0000000000f80947 */ /* 0x000fea0003800000 */
[----:B------:R-:W-:Y:S02]  /*1050*/  ISETP.GE.AND P0, PT, R8, RZ, PT ;  /* 0x000000ff0800720c */ /* 0x000fe40003f06270 */
[----:B------:R-:W-:-:S11]  /*1060*/  ISETP.GE.AND P1, PT, R9, RZ, PT ;  /* 0x000000ff0900720c */ /* 0x000fd60003f26270 */
[----:B------:R-:W-:Y:S01]  /*1070*/  @P0 MOV R7, RZ ;  /* 0x000000ff00070202 */ /* 0x000fe20000000f00 */
[----:B------:R-:W-:Y:S02]  /*1080*/  @!P0 IMAD.MOV.U32 R7, RZ, RZ, -0x40 ;  /* 0xffffffc0ff078424 */ /* 0x000fe400078e00ff */
[----:B------:R-:W-:Y:S01]  /*1090*/  @!P0 FFMA R3, R3, 1.84467440737095516160e+19, RZ ;  /* 0x5f80000003038823 */ /* 0x000fe200000000ff */
[----:B------:R-:W-:Y:S02]  /*10a0*/  @!P1 FFMA R4, R4, 1.84467440737095516160e+19, RZ ;  /* 0x5f80000004049823 */ /* 0x000fe400000000ff */
[----:B------:R-:W-:-:S07]  /*10b0*/  @!P1 IADD3 R7, PT, PT, R7, 0x40, RZ ;  /* 0x0000004007079810 */ /* 0x000fce0007ffe0ff */
.L_x_11:
[----:B------:R-:W-:-:S04]  /*10c0*/  LEA R9, R13, 0xc0800000, 0x17 ;  /* 0xc08000000d097811 */ /* 0x000fc800078eb8ff */
[----:B------:R-:W-:Y:S01]  /*10d0*/  IADD3 R9, PT, PT, -R9, R4, RZ ;  /* 0x0000000409097210 */ /* 0x000fe20007ffe1ff */
[----:B------:R-:W-:-:S03]  /*10e0*/  VIADD R4, R11, 0xffffff81 ;  /* 0xffffff810b047836 */ /* 0x000fc60000000000 */
[----:B------:R-:W0:Y:S01]  /*10f0*/  MUFU.RCP R8, R9 ;  /* 0x0000000900087308 */ /* 0x000e220000001000 */
[----:B------:R-:W-:Y:S01]  /*1100*/  FADD.FTZ R10, -R9, -RZ ;  /* 0x800000ff090a7221 */ /* 0x000fe20000010100 */
[----:B------:R-:W-:-:S03]  /*1110*/  IMAD R3, R4, -0x800000, R3 ;  /* 0xff80000004037824 */ /* 0x000fc600078e0203 */
[----:B0-----:R-:W-:-:S04]  /*1120*/  FFMA R11, R8, R10, 1 ;  /* 0x3f800000080b7423 */ /* 0x001fc8000000000a */
[----:B------:R-:W-:-:S04]  /*1130*/  FFMA R15, R8, R11, R8 ;  /* 0x0000000b080f7223 */ /* 0x000fc80000000008 */
[----:B------:R-:W-:-:S04]  /*1140*/  FFMA R8, R3, R15, RZ ;  /* 0x0000000f03087223 */ /* 0x000fc800000000ff */
[----:B------:R-:W-:-:S04]  /*1150*/  FFMA R11, R10, R8, R3 ;  /* 0x000000080a0b7223 */ /* 0x000fc80000000003 */
[----:B------:R-:W-:Y:S01]  /*1160*/  FFMA R12, R15, R11, R8 ;  /* 0x0000000b0f0c7223 */ /* 0x000fe20000000008 */
[----:B------:R-:W-:-:S03]  /*1170*/  IADD3 R8, PT, PT, R4, 0x7f, -R13 ;  /* 0x0000007f04087810 */ /* 0x000fc60007ffe80d */
[----:B------:R-:W-:Y:S01]  /*1180*/  FFMA R11, R10, R12, R3 ;  /* 0x0000000c0a0b7223 */ /* 0x000fe20000000003 */
[----:B------:R-:W-:-:S03]  /*1190*/  IADD3 R8, PT, PT, R8, R7, RZ ;  /* 0x0000000708087210 */ /* 0x000fc60007ffe0ff */
[----:B------:R-:W-:-:S05]  /*11a0*/  FFMA R3, R15, R11, R12 ;  /* 0x0000000b0f037223 */ /* 0x000fca000000000c */
[----:B------:R-:W-:-:S04]  /*11b0*/  SHF.R.U32.HI R4, RZ, 0x17, R3 ;  /* 0x00000017ff047819 */ /* 0x000fc80000011603 */
[----:B------:R-:W-:-:S04]  /*11c0*/  LOP3.LUT R4, R4, 0xff, RZ, 0xc0, !PT ;  /* 0x000000ff04047812 */ /* 0x000fc800078ec0ff */
[----:B------:R-:W-:-:S05]  /*11d0*/  IADD3 R10, PT, PT, R4, R8, RZ ;  /* 0x00000008040a7210 */ /* 0x000fca0007ffe0ff */
[----:B------:R-:W-:-:S05]  /*11e0*/  VIADD R4, R10, 0xffffffff ;  /* 0xffffffff0a047836 */ /* 0x000fca0000000000 */
[----:B------:R-:W-:-:S13]  /*11f0*/  ISETP.GE.U32.AND P0, PT, R4, 0xfe, PT ;  /* 0x000000fe0400780c */ /* 0x000fda0003f06070 */
[----:B------:R-:W-:Y:S05]  /*1200*/  @!P0 BRA `(.L_x_16) ;  /* 0x0000000000808947 */ /* 0x000fea0003800000 */
[----:B------:R-:W-:-:S13]  /*1210*/  ISETP.GT.AND P0, PT, R10, 0xfe, PT ;  /* 0x000000fe0a00780c */ /* 0x000fda0003f04270 */
[----:B------:R-:W-:Y:S05]  /*1220*/  @P0 BRA `(.L_x_17) ;  /* 0x00000000006c0947 */ /* 0x000fea0003800000 */
[----:B------:R-:W-:-:S13]  /*1230*/  ISETP.GE.AND P0, PT, R10, 0x1, PT ;  /* 0x000000010a00780c */ /* 0x000fda0003f06270 */
[----:B------:R-:W-:Y:S05]  /*1240*/  @P0 BRA `(.L_x_18) ;  /* 0x0000000000980947 */ /* 0x000fea0003800000 */
[----:B------:R-:W-:Y:S02]  /*1250*/  ISETP.GE.AND P0, PT, R10, -0x18, PT ;  /* 0xffffffe80a00780c */ /* 0x000fe40003f06270 */
[----:B------:R-:W-:-:S11]  /*1260*/  LOP3.LUT R3, R3, 0x80000000, RZ, 0xc0, !PT ;  /* 0x8000000003037812 */ /* 0x000fd600078ec0ff */
[----:B------:R-:W-:Y:S05]  /*1270*/  @!P0 BRA `(.L_x_18) ;  /* 0x00000000008c8947 */ /* 0x000fea0003800000 */
[CCC-:B------:R-:W-:Y:S01]  /*1280*/  FFMA.RZ R4, R15.reuse, R11.reuse, R12.reuse ;  /* 0x0000000b0f047223 */ /* 0x1c0fe2000000c00c */
[C---:B------:R-:W-:Y:S01]  /*1290*/  IADD3 R9, PT, PT, R10.reuse, 0x20, RZ ;  /* 0x000000200a097810 */ /* 0x040fe20007ffe0ff */
[CCC-:B------:R-:W-:Y:S01]  /*12a0*/  FFMA.RM R7, R15.reuse, R11.reuse, R12.reuse ;  /* 0x0000000b0f077223 */ /* 0x1c0fe2000000400c */
[----:B------:R-:W-:Y:S02]  /*12b0*/  ISETP.NE.AND P2, PT, R10, RZ, PT ;  /* 0x000000ff0a00720c */ /* 0x000fe40003f45270 */
[----:B------:R-:W-:Y:S01]  /*12c0*/  LOP3.LUT R8, R4, 0x7fffff, RZ, 0xc0, !PT ;  /* 0x007fffff04087812 */ /* 0x000fe200078ec0ff */
[----:B------:R-:W-:Y:S01]  /*12d0*/  FFMA.RP R4, R15, R11, R12 ;  /* 0x0000000b0f047223 */ /* 0x000fe2000000800c */
[----:B------:R-:W-:Y:S02]  /*12e0*/  ISETP.NE.AND P1, PT, R10, RZ, PT ;  /* 0x000000ff0a00720c */ /* 0x000fe40003f25270 */
[----:B------:R-:W-:Y:S02]  /*12f0*/  LOP3.LUT R8, R8, 0x800000, RZ, 0xfc, !PT ;  /* 0x0080000008087812 */ /* 0x000fe400078efcff */
[----:B------:R-:W-:-:S02]  /*1300*/  IADD3 R10, PT, PT, -R10, RZ, RZ ;  /* 0x000000ff0a0a7210 */ /* 0x000fc40007ffe1ff */
[----:B------:R-:W-:Y:S02]  /*1310*/  SHF.L.U32 R9, R8, R9, RZ ;  /* 0x0000000908097219 */ /* 0x000fe400000006ff */
[----:B------:R-:W-:Y:S02]  /*1320*/  FSETP.NEU.FTZ.AND P0, PT, R4, R7, PT ;  /* 0x000000070400720b */ /* 0x000fe40003f1d000 */
[----:B------:R-:W-:Y:S02]  /*1330*/  SEL R7, R10, RZ, P2 ;  /* 0x000000ff0a077207 */ /* 0x000fe40001000000 */
[----:B------:R-:W-:Y:S02]  /*1340*/  ISETP.NE.AND P1, PT, R9, RZ, P1 ;  /* 0x000000ff0900720c */ /* 0x000fe40000f25270 */
[----:B------:R-:W-:Y:S02]  /*1350*/  SHF.R.U32.HI R7, RZ, R7, R8 ;  /* 0x00000007ff077219 */ /* 0x000fe40000011608 */
[----:B------:R-:W-:-:S02]  /*1360*/  PLOP3.LUT P0, PT, P0, P1, PT, 0xf8, 0x8f ;  /* 0x00000000008f781c */ /* 0x000fc40000703f70 */
[----:B------:R-:W-:Y:S02]  /*1370*/  SHF.R.U32.HI R9, RZ, 0x1, R7 ;  /* 0x00000001ff097819 */ /* 0x000fe40000011607 */
[----:B------:R-:W-:-:S04]  /*1380*/  SEL R4, RZ, 0x1, !P0 ;  /* 0x00000001ff047807 */ /* 0x000fc80004000000 */
[----:B------:R-:W-:-:S04]  /*1390*/  LOP3.LUT R4, R4, 0x1, R9, 0xf8, !PT ;  /* 0x0000000104047812 */ /* 0x000fc800078ef809 */
[----:B------:R-:W-:-:S05]  /*13a0*/  LOP3.LUT R4, R4, R7, RZ, 0xc0, !PT ;  /* 0x0000000704047212 */ /* 0x000fca00078ec0ff */
[----:B------:R-:W-:-:S05]  /*13b0*/  IMAD.IADD R4, R9, 0x1, R4 ;  /* 0x0000000109047824 */ /* 0x000fca00078e0204 */
[----:B------:R-:W-:Y:S01]  /*13c0*/  LOP3.LUT R3, R4, R3, RZ, 0xfc, !PT ;  /* 0x0000000304037212 */ /* 0x000fe200078efcff */
[----:B------:R-:W-:Y:S06]  /*13d0*/  BRA `(.L_x_18) ;  /* 0x0000000000347947 */ /* 0x000fec0003800000 */
.L_x_17:
[----:B------:R-:W-:-:S04]  /*13e0*/  LOP3.LUT R3, R3, 0x80000000, RZ, 0xc0, !PT ;  /* 0x8000000003037812 */ /* 0x000fc800078ec0ff */
[----:B------:R-:W-:Y:S01]  /*13f0*/  LOP3.LUT R3, R3, 0x7f800000, RZ, 0xfc, !PT ;  /* 0x7f80000003037812 */ /* 0x000fe200078efcff */
[----:B------:R-:W-:Y:S06]  /*1400*/  BRA `(.L_x_18) ;  /* 0x0000000000287947 */ /* 0x000fec0003800000 */
.L_x_16:
[----:B------:R-:W-:Y:S01]  /*1410*/  LEA R3, R8, R3, 0x17 ;  /* 0x0000000308037211 */ /* 0x000fe200078eb8ff */
[----:B------:R-:W-:Y:S06]  /*1420*/  BRA `(.L_x_18) ;  /* 0x0000000000207947 */ /* 0x000fec0003800000 */
.L_x_15:
[----:B------:R-:W-:-:S04]  /*1430*/  LOP3.LUT R3, R4, 0x80000000, R3, 0x48, !PT ;  /* 0x8000000004037812 */ /* 0x000fc800078e4803 */
[----:B------:R-:W-:Y:S01]  /*1440*/  LOP3.LUT R3, R3, 0x7f800000, RZ, 0xfc, !PT ;  /* 0x7f80000003037812 */ /* 0x000fe200078efcff */
[----:B------:R-:W-:Y:S06]  /*1450*/  BRA `(.L_x_18) ;  /* 0x0000000000147947 */ /* 0x000fec0003800000 */
.L_x_14:
[----:B------:R-:W-:Y:S01]  /*1460*/  LOP3.LUT R3, R4, 0x80000000, R3, 0x48, !PT ;  /* 0x8000000004037812 */ /* 0x000fe200078e4803 */
[----:B------:R-:W-:Y:S06]  /*1470*/  BRA `(.L_x_18) ;  /* 0x00000000000c7947 */ /* 0x000fec0003800000 */
.L_x_13:
[----:B------:R-:W0:Y:S01]  /*1480*/  MUFU.RSQ R3, -QNAN ;  /* 0xffc0000000037908 */ /* 0x000e220000001400 */
[----:B------:R-:W-:Y:S05]  /*1490*/  BRA `(.L_x_18) ;  /* 0x0000000000047947 */ /* 0x000fea0003800000 */
.L_x_12:
[----:B------:R-:W-:-:S07]  /*14a0*/  FADD.FTZ R3, R3, R4 ;  /* 0x0000000403037221 */ /* 0x000fce0000010000 */
.L_x_18:
[----:B------:R-:W-:-:S04]  /*14b0*/  HFMA2 R7, -RZ, RZ, 0, 0 ;  /* 0x00000000ff077431 */ /* 0x000fc800000001ff */
[----:B0-----:R-:W-:Y:S05]  /*14c0*/  RET.REL.NODEC R6 `(fractalRenderUnderSampled) ;  /* 0xffffffe806cc7950 */ /* 0x001fea0003c3ffff */
.L_x_19:
        /* <DEDUP_REMOVED lines=11> */
.L_x_55:


//--------------------- .text.blur                --------------------------
	.section	.text.blur,"ax",@progbits
	.align	128
        .global         blur
        .type           blur,@function
        .size           blur,(.L_x_59 - blur)
        .other          blur,@"STO_CUDA_ENTRY STV_DEFAULT"
blur:
.text.blur:
[----:B------:R-:W-:Y:S01]  /*0000*/  LDC R1, c[0x0][0x37c] ;  /* 0x0000df00ff017b82 */ /* 0x000fe20000000800 */
[----:B------:R-:W-:Y:S05]  /*0010*/  EXIT ;  /* 0x000000000000794d */ /* 0x000fea0003800000 */
.L_x_20:
        /* <DEDUP_REMOVED lines=14> */
.L_x_59:


//--------------------- .text.compose             --------------------------
	.section	.text.compose,"ax",@progbits
	.align	128
        .global         compose
        .type           compose,@function
        .size           compose,(.L_x_60 - compose)
        .other          compose,@"STO_CUDA_ENTRY STV_DEFAULT"
compose:
.text.compose:
[----:B------:R-:W-:Y:S01]  /*0000*/  LDC R1, c[0x0][0x37c] ;  /* 0x0000df00ff017b82 */ /* 0x000fe20000000800 */
[----:B------:R-:W0:Y:S01]  /*0010*/  S2R R3, SR_CTAID.Y ;  /* 0x0000000000037919 */ /* 0x000e220000002600 */
[----:B------:R-:W1:Y:S01]  /*0020*/  LDCU UR4, c[0x0][0x360] ;  /* 0x00006c00ff0477ac */ /* 0x000e620008000800 */
[----:B------:R-:W0:Y:S01]  /*0030*/  S2R R0, SR_TID.Y ;  /* 0x0000000000007919 */ /* 0x000e220000002200 */
[----:B------:R-:W0:Y:S01]  /*0040*/  LDCU UR5, c[0x0][0x364] ;  /* 0x00006c80ff0577ac */ /* 0x000e220008000800 */
[----:B------:R-:W1:Y:S01]  /*0050*/  S2R R2, SR_CTAID.X ;  /* 0x0000000000027919 */ /* 0x000e620000002500 */
[----:B------:R-:W2:Y:S01]  /*0060*/  LDCU.64 UR6, c[0x0][0x3a8] ;  /* 0x00007500ff0677ac */ /* 0x000ea20008000a00 */
[----:B------:R-:W1:Y:S01]  /*0070*/  S2R R5, SR_TID.X ;  /* 0x0000000000057919 */ /* 0x000e620000002100 */
[----:B0-----:R-:W-:-:S05]  /*0080*/  IMAD R3, R3, UR5, R0 ;  /* 0x0000000503037c24 */ /* 0x001fca000f8e0200 */
[----:B--2---:R-:W-:Y:S01]  /*0090*/  ISETP.GE.AND P0, PT, R3, UR7, PT ;  /* 0x0000000703007c0c */ /* 0x004fe2000bf06270 */
[----:B-1----:R-:W-:-:S05]  /*00a0*/  IMAD R2, R2, UR4, R5 ;  /* 0x0000000402027c24 */ /* 0x002fca000f8e0205 */
[----:B------:R-:W-:-:S13]  /*00b0*/  ISETP.GE.OR P0, PT, R2, UR6, P0 ;  /* 0x0000000602007c0c */ /* 0x000fda0008706670 */
[----:B------:R-:W-:Y:S05]  /*00c0*/  @P0 EXIT ;  /* 0x000000000000094d */ /* 0x000fea0003800000 */
[----:B------:R-:W0:Y:S01]  /*00d0*/  LDCU.64 UR4, c[0x0][0x3c0] ;  /* 0x00007800ff0477ac */ /* 0x000e220008000a00 */
[----:B------:R-:W1:Y:S01]  /*00e0*/  LDCU UR6, c[0x0][0x3c8] ;  /* 0x00007900ff0677ac */ /* 0x000e620008000800 */
[----:B0-----:R-:W-:Y:S01]  /*00f0*/  ULEA.HI UR4, UR4, UR4, URZ, 0x1 ;  /* 0x0000000404047291 */ /* 0x001fe2000f8f08ff */
[----:B------:R-:W-:Y:S02]  /*0100*/  VABSDIFF R0, R2, UR5, RZ ;  /* 0x0000000502007c14 */ /* 0x000fe400080e02ff */
[----:B-1----:R-:W-:Y:S01]  /*0110*/  VABSDIFF R5, R3, UR6, RZ ;  /* 0x0000000603057c14 */ /* 0x002fe200080e02ff */
[----:B------:R-:W-:-:S03]  /*0120*/  USHF.R.S32.HI UR4, URZ, 0x1, UR4 ;  /* 0x00000001ff047899 */ /* 0x000fc60008011404 */
[----:B------:R-:W-:-:S04]  /*0130*/  VIMNMX.U32 R0, PT, PT, R0, R5, !PT ;  /* 0x0000000500007248 */ /* 0x000fc80007fe0000 */
[----:B------:R-:W-:-:S04]  /*0140*/  ISETP.GT.U32.AND P0, PT, R0, UR4, PT ;  /* 0x0000000400007c0c */ /* 0x000fc8000bf04070 */
[----:B------:R-:W0:Y:S09]  /*0150*/  LDCU.64 UR4, c[0x0][0x358] ;  /* 0x00006b00ff0477ac */ /* 0x000e320008000a00 */
[----:B------:R-:W1:Y:S08]  /*0160*/  @!P0 LDC.64 R4, c[0x0][0x380] ;  /* 0x0000e000ff048b82 */ /* 0x000e700000000a00 */
[----:B------:R-:W1:Y:S08]  /*0170*/  @!P0 LDC.64 R6, c[0x0][0x388] ;  /* 0x0000e200ff068b82 */ /* 0x000e700000000a00 */
[----:B------:R-:W2:Y:S08]  /*0180*/  @P0 LDC.64 R8, c[0x0][0x390] ;  /* 0x0000e400ff080b82 */ /* 0x000eb00000000a00 */
[----:B------:R-:W2:Y:S01]  /*0190*/  @P0 LDC.64 R10, c[0x0][0x398] ;  /* 0x0000e600ff0a0b82 */ /* 0x000ea20000000a00 */
[----:B-1----:R-:W-:-:S04]  /*01a0*/  @!P0 IMAD.WIDE.U32 R4, R3, R6, R4 ;  /* 0x0000000603048225 */ /* 0x002fc800078e0004 */
[----:B------:R-:W-:Y:S02]  /*01b0*/  @!P0 IMAD R5, R3, R7, R5 ;  /* 0x0000000703058224 */ /* 0x000fe400078e0205 */
[----:B------:R-:W-:-:S04]  /*01c0*/  @!P0 IMAD.WIDE R6, R2, 0x4, R4 ;  /* 0x0000000402068825 */ /* 0x000fc800078e0204 */
[----:B------:R-:W1:Y:S01]  /*01d0*/  LDC.64 R4, c[0x0][0x3b8] ;  /* 0x0000ee00ff047b82 */ /* 0x000e620000000a00 */
[----:B--2---:R-:W-:-:S04]  /*01e0*/  @P0 IMAD.WIDE.U32 R8, R3, R10, R8 ;  /* 0x0000000a03080225 */ /* 0x004fc800078e0008 */
[----:B------:R-:W-:Y:S02]  /*01f0*/  @P0 IMAD R9, R3, R11, R9 ;  /* 0x0000000b03090224 */ /* 0x000fe400078e0209 */
[----:B------:R-:W-:-:S06]  /*0200*/  @P0 IMAD.WIDE R6, R2, 0x4, R8 ;  /* 0x0000000402060825 */ /* 0x000fcc00078e0208 */
[----:B0-----:R-:W2:Y:S01]  /*0210*/  LDG.E R6, desc[UR4][R6.64] ;  /* 0x0000000406067981 */ /* 0x001ea2000c1e1900 */
[----:B------:R-:W0:Y:S01]  /*0220*/  LDCU UR4, c[0x0][0x3b0] ;  /* 0x00007600ff0477ac */ /* 0x000e220008000800 */
[----:B-1----:R-:W-:-:S04]  /*0230*/  IABS R11, R4 ;  /* 0x00000004000b7213 */ /* 0x002fc80000000000 */
[----:B------:R-:W1:Y:S08]  /*0240*/  I2F.RP R0, R11 ;  /* 0x0000000b00007306 */ /* 0x000e700000209400 */
[----:B-1----:R-:W1:Y:S02]  /*0250*/  MUFU.RCP R0, R0 ;  /* 0x0000000000007308 */ /* 0x002e640000001000 */
[----:B-1----:R-:W-:-:S06]  /*0260*/  VIADD R8, R0, 0xffffffe ;  /* 0x0ffffffe00087836 */ /* 0x002fcc0000000000 */
[----:B------:R1:W3:Y:S02]  /*0270*/  F2I.FTZ.U32.TRUNC.NTZ R9, R8 ;  /* 0x0000000800097305 */ /* 0x0002e4000021f000 */
[----:B-1----:R-:W-:Y:S02]  /*0280*/  HFMA2 R8, -RZ, RZ, 0, 0 ;  /* 0x00000000ff087431 */ /* 0x002fe400000001ff */
[----:B---3--:R-:W-:-:S04]  /*0290*/  IMAD.MOV R10, RZ, RZ, -R9 ;  /* 0x000000ffff0a7224 */ /* 0x008fc800078e0a09 */
[----:B------:R-:W-:-:S04]  /*02a0*/  IMAD R13, R10, R11, RZ ;  /* 0x0000000b0a0d7224 */ /* 0x000fc800078e02ff */
[----:B------:R-:W-:Y:S01]  /*02b0*/  IMAD.HI.U32 R9, R9, R13, R8 ;  /* 0x0000000d09097227 */ /* 0x000fe200078e0008 */
[----:B--2---:R-:W-:-:S05]  /*02c0*/  IABS R10, R6 ;  /* 0x00000006000a7213 */ /* 0x004fca0000000000 */
[----:B------:R-:W-:-:S04]  /*02d0*/  IMAD.HI.U32 R9, R9, R10, RZ ;  /* 0x0000000a09097227 */ /* 0x000fc800078e00ff */
[----:B------:R-:W-:-:S04]  /*02e0*/  IMAD.MOV R9, RZ, RZ, -R9 ;  /* 0x000000ffff097224 */ /* 0x000fc800078e0a09 */
[----:B------:R-:W-:Y:S02]  /*02f0*/  IMAD R0, R11, R9, R10 ;  /* 0x000000090b007224 */ /* 0x000fe400078e020a */
[----:B------:R-:W-:-:S03]  /*0300*/  IMAD.MOV.U32 R9, RZ, RZ, RZ ;  /* 0x000000ffff097224 */ /* 0x000fc600078e00ff */
[----:B------:R-:W-:-:S13]  /*0310*/  ISETP.GT.U32.AND P0, PT, R11, R0, PT ;  /* 0x000000000b00720c */ /* 0x000fda0003f04070 */
[----:B------:R-:W-:Y:S02]  /*0320*/  @!P0 IADD3 R0, PT, PT, R0, -R11, RZ ;  /* 0x8000000b00008210 */ /* 0x000fe40007ffe0ff */
[----:B------:R-:W-:Y:S02]  /*0330*/  ISETP.NE.AND P0, PT, R4, RZ, PT ;  /* 0x000000ff0400720c */ /* 0x000fe40003f05270 */
[----:B------:R-:W-:-:S13]  /*0340*/  ISETP.GT.U32.AND P1, PT, R11, R0, PT ;  /* 0x000000000b00720c */ /* 0x000fda0003f24070 */
[----:B------:R-:W-:Y:S01]  /*0350*/  @!P1 IMAD.IADD R0, R0, 0x1, -R11 ;  /* 0x0000000100009824 */ /* 0x000fe200078e0a0b */
[----:B------:R-:W-:-:S04]  /*0360*/  @!P0 LOP3.LUT R0, RZ, R4, RZ, 0x33, !PT ;  /* 0x00000004ff008212 */ /* 0x000fc800078e33ff */
[----:B------:R-:W-:-:S04]  /*0370*/  LOP3.LUT R7, RZ, R0, RZ, 0x33, !PT ;  /* 0x00000000ff077212 */ /* 0x000fc800078e33ff */
[----:B------:R-:W-:-:S04]  /*0380*/  IADD3 R7, PT, PT, R7, R4, RZ ;  /* 0x0000000407077210 */ /* 0x000fc80007ffe0ff */
[----:B------:R-:W-:-:S06]  /*0390*/  SHF.L.U32 R8, R7, 0x2, RZ ;  /* 0x0000000207087819 */ /* 0x000fcc00000006ff */
[----:B0-----:R0:W5:Y:S01]  /*03a0*/  SULD.D.BA.2D.STRONG.SM.TRAP R8, [R8], UR4 ;  /* 0x70ff040008087f99 */ /* 0x00116200081ea900 */
[----:B------:R-:W-:Y:S01]  /*03b0*/  ISETP.NE.AND P0, PT, R6, R5, PT ;  /* 0x000000050600720c */ /* 0x000fe20003f05270 */
[----:B------:R-:W-:Y:S01]  /*03c0*/  IMAD.SHL.U32 R2, R2, 0x4, RZ ;  /* 0x0000000402027824 */ /* 0x000fe200078e00ff */
[----:B0-----:R-:W0:Y:S02]  /*03d0*/  LDCU UR4, c[0x0][0x3a0] ;  /* 0x00007400ff0477ac */ /* 0x001e240008000800 */
[----:B-----5:R-:W-:-:S04]  /*03e0*/  SEL R0, R8, 0xff00ffff, P0 ;  /* 0xff00ffff08007807 */ /* 0x020fc80000000000 */
[----:B0-----:R0:W-:Y:S02]  /*03f0*/  SUST.D.BA.2D.STRONG.SM.TRAP [R2], R0, UR4 ;  /* 0x70ff040002007f9d */ /* 0x0011e4000810a900 */
[----:B0-----:R-:W-:Y:S05]  /*0400*/  EXIT ;  /* 0x000000000000794d */ /* 0x001fea0003800000 */
.L_x_21:
        /* <DEDUP_REMOVED lines=15> */
.L_x_60:


//--------------------- .text.fractalRenderMain   --------------------------
	.section	.text.fractalRenderMain,"ax",@progbits
	.align	128
        .global         fractalRenderMain
        .type           fractalRenderMain,@function
        .size           fractalRenderMain,(.L_x_56 - fractalRenderMain)
        .other          fractalRenderMain,@"STO_CUDA_ENTRY STV_DEFAULT"
fractalRenderMain:
.text.fractalRenderMain:
[----:B------:R-:W0:Y:S01]  /*0000*/  LDC R1, c[0x0][0x37c] ;  /* 0x0000df00ff017b82 */ /* 0x000e220000000800 */
[----:B------:R-:W1:Y:S01]  /*0010*/  LDCU UR36, c[0x0][0x360] ;  /* 0x00006c00ff2477ac */ /* 0x000e620008000800 */
[----:B------:R-:W2:Y:S01]  /*0020*/  LDCU UR4, c[0x0][0x3ac] ;  /* 0x00007580ff0477ac */ /* 0x000ea20008000800 */
[----:B-1----:R-:W-:Y:S01]  /*0030*/  UISETP.NE.AND UP0, UPT, UR36, 0x20, UPT ;  /* 0x000000202400788c */ /* 0x002fe2000bf05270 */
[----:B--2---:R-:W-:-:S08]  /*0040*/  IMAD.U32 R16, RZ, RZ, UR4 ;  /* 0x00000004ff107e24 */ /* 0x004fd0000f8e00ff */
[----:B------:R-:W-:Y:S05]  /*0050*/  BRA.U !UP0, `(.L_x_22) ;  /* 0x0000000108407547 */ /* 0x000fea000b800000 */
[----:B------:R-:W-:Y:S01]  /*0060*/  MOV R0, 0x20 ;  /* 0x0000002000007802 */ /* 0x000fe20000000f00 */
[----:B------:R-:W1:Y:S01]  /*0070*/  LDCU.64 UR4, c[0x4][0x10] ;  /* 0x01000200ff0477ac */ /* 0x000e620008000a00 */
[----:B------:R-:W-:Y:S02]  /*0080*/  HFMA2 R8, -RZ, RZ, 0, 6.198883056640625e-06 ;  /* 0x00000068ff087431 */ /* 0x000fe400000001ff */
[----:B------:R-:W-:Y:S01]  /*0090*/  IMAD.MOV.U32 R12, RZ, RZ, 0x1 ;  /* 0x00000001ff0c7424 */ /* 0x000fe200078e00ff */
[----:B------:R2:W3:Y:S01]  /*00a0*/  LDC.64 R2, c[0x4][R0] ;  /* 0x0100000000027b82 */ /* 0x0004e20000000a00 */
[----:B------:R-:W4:Y:S01]  /*00b0*/  LDCU.64 UR6, c[0x4][0x18] ;  /* 0x01000300ff0677ac */ /* 0x000f220008000a00 */
[----:B------:R-:W-:Y:S01]  /*00c0*/  IMAD.MOV.U32 R13, RZ, RZ, RZ ;  /* 0x000000ffff0d7224 */ /* 0x000fe200078e00ff */
[----:B------:R-:W5:Y:S01]  /*00d0*/  LDCU.64 UR8, c[0x4][0x8] ;  /* 0x01000100ff0877ac */ /* 0x000f620008000a00 */
[----:B-1----:R-:W-:Y:S02]  /*00e0*/  IMAD.U32 R4, RZ, RZ, UR4 ;  /* 0x00000004ff047e24 */ /* 0x002fe4000f8e00ff */
[----:B------:R-:W-:Y:S01]  /*00f0*/  IMAD.U32 R5, RZ, RZ, UR5 ;  /* 0x00000005ff057e24 */ /* 0x000fe2000f8e00ff */
[----:B----4-:R-:W-:Y:S01]  /*0100*/  MOV R6, UR6 ;  /* 0x0000000600067c02 */ /* 0x010fe20008000f00 */
[----:B------:R-:W-:-:S02]  /*0110*/  IMAD.U32 R7, RZ, RZ, UR7 ;  /* 0x00000007ff077e24 */ /* 0x000fc4000f8e00ff */
[----:B-----5:R-:W-:Y:S02]  /*0120*/  IMAD.U32 R10, RZ, RZ, UR8 ;  /* 0x00000008ff0a7e24 */ /* 0x020fe4000f8e00ff */
[----:B--2---:R-:W-:-:S07]  /*0130*/  IMAD.U32 R11, RZ, RZ, UR9 ;  /* 0x00000009ff0b7e24 */ /* 0x004fce000f8e00ff */
[----:B------:R-:W-:-:S07]  /*0140*/  LEPC R20, `(.L_x_22) ;  /* 0x000000001014794e */ /* 0x000fce0000000000 */
[----:B0--3--:R-:W-:Y:S05]  /*0150*/  CALL.ABS.NOINC R2 ;  /* 0x0000000002007343 */ /* 0x009fea0003c00000 */
.L_x_22:
[----:B------:R-:W-:Y:S01]  /*0160*/  USHF.L.U32 UR4, UR36, 0x2, URZ ;  /* 0x0000000224047899 */ /* 0x000fe200080006ff */
[----:B------:R-:W1:Y:S01]  /*0170*/  S2R R0, SR_TID.Y ;  /* 0x0000000000007919 */ /* 0x000e620000002200 */
[----:B------:R-:W1:Y:S04]  /*0180*/  S2R R5, SR_TID.X ;  /* 0x0000000000057919 */ /* 0x000e680000002100 */
[----:B------:R-:W-:Y:S02]  /*0190*/  IADD3 R7, PT, PT, RZ, -UR4, RZ ;  /* 0x80000004ff077c10 */ /* 0x000fe4000fffe0ff */
[----:B------:R-:W-:Y:S01]  /*01a0*/  ISETP.NE.U32.AND P2, PT, RZ, UR4, PT ;  /* 0x00000004ff007c0c */ /* 0x000fe2000bf45070 */
[----:B------:R-:W2:Y:S01]  /*01b0*/  I2F.U32.RP R4, UR4 ;  /* 0x0000000400047d06 */ /* 0x000ea20008209000 */
[----:B------:R-:W3:Y:S01]  /*01c0*/  S2R R11, SR_CTAID.Y ;  /* 0x00000000000b7919 */ /* 0x000ee20000002600 */
[----:B------:R-:W4:Y:S06]  /*01d0*/  S2R R9, SR_CTAID.X ;  /* 0x0000000000097919 */ /* 0x000f2c0000002500 */
[----:B--2---:R-:W2:Y:S01]  /*01e0*/  MUFU.RCP R4, R4 ;  /* 0x0000000400047308 */ /* 0x004ea20000001000 */
[----:B-1----:R-:W-:-:S02]  /*01f0*/  IMAD R0, R0, UR36, R5 ;  /* 0x0000002400007c24 */ /* 0x002fc4000f8e0205 */
[----:B--2---:R-:W-:-:S05]  /*0200*/  VIADD R2, R4, 0xffffffe ;  /* 0x0ffffffe04027836 */ /* 0x004fca0000000000 */
[----:B------:R1:W2:Y:S02]  /*0210*/  F2I.FTZ.U32.TRUNC.NTZ R3, R2 ;  /* 0x0000000200037305 */ /* 0x0002a4000021f000 */
[----:B-1----:R-:W-:Y:S02]  /*0220*/  IMAD.MOV.U32 R2, RZ, RZ, RZ ;  /* 0x000000ffff027224 */ /* 0x002fe400078e00ff */
[----:B--2---:R-:W-:-:S04]  /*0230*/  IMAD R7, R7, R3, RZ ;  /* 0x0000000307077224 */ /* 0x004fc800078e02ff */
[----:B------:R-:W-:Y:S01]  /*0240*/  IMAD.HI.U32 R3, R3, R7, R2 ;  /* 0x0000000703037227 */ /* 0x000fe200078e0002 */
[----:B------:R-:W-:-:S05]  /*0250*/  LOP3.LUT R2, R0, 0xf, RZ, 0xc0, !PT ;  /* 0x0000000f00027812 */ /* 0x000fca00078ec0ff */
[----:B------:R-:W-:-:S04]  /*0260*/  IMAD.HI.U32 R3, R3, R0, RZ ;  /* 0x0000000003037227 */ /* 0x000fc800078e00ff */
[----:B------:R-:W-:-:S04]  /*0270*/  IMAD.MOV R5, RZ, RZ, -R3 ;  /* 0x000000ffff057224 */ /* 0x000fc800078e0a03 */
[----:B------:R-:W-:-:S05]  /*0280*/  IMAD R4, R5, UR4, R0 ;  /* 0x0000000405047c24 */ /* 0x000fca000f8e0200 */
[----:B------:R-:W-:-:S13]  /*0290*/  ISETP.GE.U32.AND P0, PT, R4, UR4, PT ;  /* 0x0000000404007c0c */ /* 0x000fda000bf06070 */
[----:B------:R-:W-:Y:S01]  /*02a0*/  @P0 VIADD R4, R4, -UR4 ;  /* 0x8000000404040c36 */ /* 0x000fe20008000000 */
[----:B------:R-:W-:-:S04]  /*02b0*/  @P0 IADD3 R3, PT, PT, R3, 0x1, RZ ;  /* 0x0000000103030810 */ /* 0x000fc80007ffe0ff */
[----:B------:R-:W-:-:S13]  /*02c0*/  ISETP.GE.U32.AND P1, PT, R4, UR4, PT ;  /* 0x0000000404007c0c */ /* 0x000fda000bf26070 */
[----:B------:R-:W-:Y:S01]  /*02d0*/  @P1 VIADD R3, R3, 0x1 ;  /* 0x0000000103031836 */ /* 0x000fe20000000000 */
[----:B------:R-:W-:-:S05]  /*02e0*/  @!P2 LOP3.LUT R3, RZ, UR4, RZ, 0x33, !PT ;  /* 0x00000004ff03ac12 */ /* 0x000fca000f8e33ff */
[----:B------:R-:W-:-:S04]  /*02f0*/  IMAD.MOV R5, RZ, RZ, -R3 ;  /* 0x000000ffff057224 */ /* 0x000fc800078e0a03 */
[----:B------:R-:W-:Y:S01]  /*0300*/  IMAD R5, R5, UR4, R0 ;  /* 0x0000000405057c24 */ /* 0x000fe2000f8e0200 */
[----:B------:R-:W3:Y:S03]  /*0310*/  LDCU UR4, c[0x0][0x364] ;  /* 0x00006c80ff0477ac */ /* 0x000ee60008000800 */
[----:B------:R-:W-:-:S05]  /*0320*/  IMAD.IADD R2, R5, 0x1, -R2 ;  /* 0x0000000105027824 */ /* 0x000fca00078e0a02 */
[----:B------:R-:W-:-:S04]  /*0330*/  PRMT R4, R2, 0x9910, RZ ;  /* 0x0000991002047816 */ /* 0x000fc800000000ff */
[----:B------:R-:W-:-:S04]  /*0340*/  SHF.R.S32.HI R4, RZ, 0xf, R4 ;  /* 0x0000000fff047819 */ /* 0x000fc80000011404 */
[----:B------:R-:W-:Y:S02]  /*0350*/  LOP3.LUT R7, R4, 0xffff, RZ, 0xc0, !PT ;  /* 0x0000ffff04077812 */ /* 0x000fe400078ec0ff */
[----:B------:R-:W1:Y:S02]  /*0360*/  LDC.64 R4, c[0x0][0x390] ;  /* 0x0000e400ff047b82 */ /* 0x000e640000000a00 */
[----:B------:R-:W-:-:S04]  /*0370*/  LEA.HI R2, R7, R2, RZ, 0x12 ;  /* 0x0000000207027211 */ /* 0x000fc800078f90ff */
[----:B------:R-:W-:Y:S02]  /*0380*/  PRMT R7, R2, 0x9910, RZ ;  /* 0x0000991002077816 */ /* 0x000fe400000000ff */
[----:B------:R-:W-:Y:S02]  /*0390*/  SHF.R.U32.HI R2, RZ, 0x2, R0 ;  /* 0x00000002ff027819 */ /* 0x000fe40000011600 */
[----:B------:R-:W-:Y:S02]  /*03a0*/  LOP3.LUT R0, R0, 0x3, RZ, 0xc0, !PT ;  /* 0x0000000300007812 */ /* 0x000fe400078ec0ff */
[----:B------:R-:W-:Y:S02]  /*03b0*/  LOP3.LUT R6, R2, 0x3, RZ, 0xc0, !PT ;  /* 0x0000000302067812 */ /* 0x000fe400078ec0ff */
[----:B------:R-:W-:Y:S01]  /*03c0*/  SHF.R.S32.HI R2, RZ, 0x2, R7 ;  /* 0x00000002ff027819 */ /* 0x000fe20000011407 */
[----:B----4-:R-:W-:Y:S02]  /*03d0*/  IMAD R7, R9, UR36, R0 ;  /* 0x0000002409077c24 */ /* 0x010fe4000f8e0200 */
[----:B---3--:R-:W-:Y:S01]  /*03e0*/  IMAD R6, R11, UR4, R6 ;  /* 0x000000040b067c24 */ /* 0x008fe2000f8e0206 */
[----:B------:R-:W-:-:S04]  /*03f0*/  PRMT R8, R2, 0x9910, RZ ;  /* 0x0000991002087816 */ /* 0x000fc800000000ff */
[----:B------:R-:W-:Y:S01]  /*0400*/  LEA R2, R3, R6, 0x2 ;  /* 0x0000000603027211 */ /* 0x000fe200078e10ff */
[----:B------:R-:W-:-:S03]  /*0410*/  IMAD.MOV.U32 R0, RZ, RZ, R8 ;  /* 0x000000ffff007224 */ /* 0x000fc600078e0008 */
[----:B-1----:R-:W-:Y:S01]  /*0420*/  ISETP.GE.AND P0, PT, R2, R5, PT ;  /* 0x000000050200720c */ /* 0x002fe20003f06270 */
[----:B------:R-:W-:-:S05]  /*0430*/  IMAD.IADD R5, R0, 0x1, R7 ;  /* 0x0000000100057824 */ /* 0x000fca00078e0207 */
[----:B------:R-:W-:-:S13]  /*0440*/  ISETP.GE.OR P0, PT, R5, R4, P0 ;  /* 0x000000040500720c */ /* 0x000fda0000706670 */
[----:B------:R-:W-:Y:S05]  /*0450*/  @P0 EXIT ;  /* 0x000000000000094d */ /* 0x000fea0003800000 */
[----:B------:R-:W1:Y:S01]  /*0460*/  LDCU.64 UR4, c[0x0][0x3c0] ;  /* 0x00007800ff0477ac */ /* 0x000e620008000a00 */
[----:B------:R-:W2:Y:S01]  /*0470*/  LDCU UR6, c[0x0][0x3c8] ;  /* 0x00007900ff0677ac */ /* 0x000ea20008000800 */
[----:B-1----:R-:W-:Y:S01]  /*0480*/  ULEA.HI UR4, UR4, UR4, URZ, 0x1 ;  /* 0x0000000404047291 */ /* 0x002fe2000f8f08ff */
[----:B------:R-:W-:Y:S02]  /*0490*/  VABSDIFF R0, R5, UR5, RZ ;  /* 0x0000000505007c14 */ /* 0x000fe400080e02ff */
[----:B--2---:R-:W-:Y:S01]  /*04a0*/  VABSDIFF R3, R2, UR6, RZ ;  /* 0x0000000602037c14 */ /* 0x004fe200080e02ff */
[----:B------:R-:W-:-:S03]  /*04b0*/  USHF.R.S32.HI UR4, URZ, 0x1, UR4 ;  /* 0x00000001ff047899 */ /* 0x000fc60008011404 */
[----:B------:R-:W-:-:S04]  /*04c0*/  VIMNMX.U32 R0, PT, PT, R0, R3, !PT ;  /* 0x0000000300007248 */ /* 0x000fc80007fe0000 */
[----:B------:R-:W-:-:S13]  /*04d0*/  ISETP.GT.U32.AND P0, PT, R0, UR4, PT ;  /* 0x0000000400007c0c */ /* 0x000fda000bf04070 */
[----:B------:R-:W-:Y:S05]  /*04e0*/  @P0 EXIT ;  /* 0x000000000000094d */ /* 0x000fea0003800000 */
[----:B------:R-:W1:Y:S01]  /*04f0*/  LDC R0, c[0x0][0x398] ;  /* 0x0000e600ff007b82 */ /* 0x000e620000000800 */
[----:B------:R-:W1:Y:S01]  /*0500*/  LDCU UR4, c[0x0][0x3a0] ;  /* 0x00007400ff0477ac */ /* 0x000e620008000800 */
[----:B------:R-:W-:-:S04]  /*0510*/  I2FP.F32.S32 R3, R4 ;  /* 0x0000000400037245 */ /* 0x000fc80000201400 */
[----:B------:R-:W2:Y:S02]  /*0520*/  MUFU.RCP R4, R3 ;  /* 0x0000000300047308 */ /* 0x000ea40000001000 */
[----:B--2---:R-:W-:Y:S01]  /*0530*/  FFMA R7, -R3, R4, 1 ;  /* 0x3f80000003077423 */ /* 0x004fe20000000104 */
[----:B-1----:R-:W-:-:S03]  /*0540*/  FADD R0, -R0, UR4 ;  /* 0x0000000400007e21 */ /* 0x002fc60008000100 */
[----:B------:R-:W-:Y:S02]  /*0550*/  FFMA R7, R4, R7, R4 ;  /* 0x0000000704077223 */ /* 0x000fe40000000004 */
[----:B------:R-:W1:Y:S02]  /*0560*/  FCHK P0, R0, R3 ;  /* 0x0000000300007302 */ /* 0x000e640000000000 */
[----:B------:R-:W-:-:S04]  /*0570*/  FFMA R4, R0, R7, RZ ;  /* 0x0000000700047223 */ /* 0x000fc800000000ff */
[----:B------:R-:W-:-:S04]  /*0580*/  FFMA R6, -R3, R4, R0 ;  /* 0x0000000403067223 */ /* 0x000fc80000000100 */
[----:B------:R-:W-:Y:S01]  /*0590*/  FFMA R4, R7, R6, R4 ;  /* 0x0000000607047223 */ /* 0x000fe20000000004 */
[----:B-1----:R-:W-:Y:S06]  /*05a0*/  @!P0 BRA `(.L_x_23) ;  /* 0x00000000000c8947 */ /* 0x002fec0003800000 */
[----:B------:R-:W-:-:S07]  /*05b0*/  MOV R8, 0x5d0 ;  /* 0x000005d000087802 */ /* 0x000fce0000000f00 */
[----:B0-----:R-:W-:Y:S05]  /*05c0*/  CALL.REL.NOINC `($__internal_1_$__cuda_sm3x_div_rn_noftz_f32_slowpath) ;  /* 0x0000000c00647944 */ /* 0x001fea0003c00000 */
[----:B------:R-:W-:-:S07]  /*05d0*/  IMAD.MOV.U32 R4, RZ, RZ, R3 ;  /* 0x000000ffff047224 */ /* 0x000fce00078e0003 */
.L_x_23:
[----:B------:R-:W1:Y:S01]  /*05e0*/  LDCU UR4, c[0x0][0x394] ;  /* 0x00007280ff0477ac */ /* 0x000e620008000800 */
[----:B------:R-:W2:Y:S01]  /*05f0*/  LDC R0, c[0x0][0x39c] ;  /* 0x0000e700ff007b82 */ /* 0x000ea20000000800 */
[----:B-1----:R-:W-:Y:S01]  /*0600*/  I2FP.F32.U32 R3, UR4 ;  /* 0x0000000400037c45 */ /* 0x002fe20008201000 */
[----:B------:R-:W2:Y:S03]  /*0610*/  LDCU UR4, c[0x0][0x3a4] ;  /* 0x00007480ff0477ac */ /* 0x000ea60008000800 */
[----:B------:R-:W1:Y:S01]  /*0620*/  MUFU.RCP R6, R3 ;  /* 0x0000000300067308 */ /* 0x000e620000001000 */
[----:B--2---:R-:W-:Y:S01]  /*0630*/  FADD R0, -R0, UR4 ;  /* 0x0000000400007e21 */ /* 0x004fe20008000100 */
[----:B-1----:R-:W-:-:S06]  /*0640*/  FFMA R7, -R3, R6, 1 ;  /* 0x3f80000003077423 */ /* 0x002fcc0000000106 */
[----:B------:R-:W1:Y:S01]  /*0650*/  FCHK P0, R0, R3 ;  /* 0x0000000300007302 */ /* 0x000e620000000000 */
[----:B------:R-:W-:-:S04]  /*0660*/  FFMA R7, R6, R7, R6 ;  /* 0x0000000706077223 */ /* 0x000fc80000000006 */
[----:B------:R-:W-:-:S04]  /*0670*/  FFMA R6, R0, R7, RZ ;  /* 0x0000000700067223 */ /* 0x000fc800000000ff */
[----:B------:R-:W-:-:S04]  /*0680*/  FFMA R8, -R3, R6, R0 ;  /* 0x0000000603087223 */ /* 0x000fc80000000100 */
[----:B------:R-:W-:Y:S01]  /*0690*/  FFMA R6, R7, R8, R6 ;  /* 0x0000000807067223 */ /* 0x000fe20000000006 */
[----:B-1----:R-:W-:Y:S06]  /*06a0*/  @!P0 BRA `(.L_x_24) ;  /* 0x00000000000c8947 */ /* 0x002fec0003800000 */
[----:B------:R-:W-:-:S07]  /*06b0*/  MOV R8, 0x6d0 ;  /* 0x000006d000087802 */ /* 0x000fce0000000f00 */
[----:B0-----:R-:W-:Y:S05]  /*06c0*/  CALL.REL.NOINC `($__internal_1_$__cuda_sm3x_div_rn_noftz_f32_slowpath) ;  /* 0x0000000c00247944 */ /* 0x001fea0003c00000 */
[----:B------:R-:W-:-:S07]  /*06d0*/  MOV R6, R3 ;  /* 0x0000000300067202 */ /* 0x000fce0000000f00 */
.L_x_24:
[----:B------:R-:W1:Y:S01]  /*06e0*/  LDCU UR4, c[0x0][0x3ac] ;  /* 0x00007580ff0477ac */ /* 0x000e620008000800 */
[----:B------:R-:W-:Y:S01]  /*06f0*/  IMAD.MOV.U32 R7, RZ, RZ, RZ ;  /* 0x000000ffff077224 */ /* 0x000fe200078e00ff */
[----:B-1----:R-:W-:-:S09]  /*0700*/  UISETP.GE.AND UP0, UPT, UR4, 0x1, UPT ;  /* 0x000000010400788c */ /* 0x002fd2000bf06270 */
[----:B------:R-:W-:Y:S05]  /*0710*/  BRA.U !UP0, `(.L_x_25) ;  /* 0x0000000908747547 */ /* 0x000fea000b800000 */
[----:B------:R-:W-:Y:S01]  /*0720*/  BSSY B0, `(.L_x_25) ;  /* 0x000009c000007945 */ /* 0x000fe20003800000 */
[----:B------:R-:W-:Y:S01]  /*0730*/  I2FP.F32.S32 R10, R5 ;  /* 0x00000005000a7245 */ /* 0x000fe20000201400 */
[----:B------:R-:W-:Y:S01]  /*0740*/  IMAD.MOV.U32 R13, RZ, RZ, RZ ;  /* 0x000000ffff0d7224 */ /* 0x000fe200078e00ff */
[----:B------:R-:W-:Y:S01]  /*0750*/  I2FP.F32.U32 R11, R2 ;  /* 0x00000002000b7245 */ /* 0x000fe20000201000 */
[----:B------:R-:W-:-:S07]  /*0760*/  IMAD.MOV.U32 R7, RZ, RZ, RZ ;  /* 0x000000ffff077224 */ /* 0x000fce00078e00ff */
.L_x_39:
[----:B------:R-:W-:Y:S01]  /*0770*/  I2FP.F32.S32 R15, R16 ;  /* 0x00000010000f7245 */ /* 0x000fe20000201400 */
[----:B------:R-:W1:Y:S01]  /*0780*/  LDC R9, c[0x0][0x3a8] ;  /* 0x0000ea00ff097b82 */ /* 0x000e620000000800 */
[----:B------:R-:W-:Y:S01]  /*0790*/  I2FP.F32.U32 R0, R13 ;  /* 0x0000000d00007245 */ /* 0x000fe20000201000 */
[----:B------:R-:W-:Y:S01]  /*07a0*/  BSSY.RECONVERGENT B1, `(.L_x_26) ;  /* 0x000000d000017945 */ /* 0x000fe20003800200 */
[----:B------:R-:W2:Y:S08]  /*07b0*/  MUFU.RCP R3, R15 ;  /* 0x0000000f00037308 */ /* 0x000eb00000001000 */
[----:B------:R-:W3:Y:S01]  /*07c0*/  FCHK P0, R0, R15 ;  /* 0x0000000f00007302 */ /* 0x000ee20000000000 */
[----:B--2---:R-:W-:-:S04]  /*07d0*/  FFMA R8, -R15, R3, 1 ;  /* 0x3f8000000f087423 */ /* 0x004fc80000000103 */
[----:B------:R-:W-:Y:S01]  /*07e0*/  FFMA R3, R3, R8, R3 ;  /* 0x0000000803037223 */ /* 0x000fe20000000003 */
[----:B-1----:R-:W-:-:S03]  /*07f0*/  ISETP.GE.AND P2, PT, R9, 0x1, PT ;  /* 0x000000010900780c */ /* 0x002fc60003f46270 */
[----:B------:R-:W-:-:S04]  /*0800*/  FFMA R8, R0, R3, RZ ;  /* 0x0000000300087223 */ /* 0x000fc800000000ff */
[----:B------:R-:W-:-:S04]  /*0810*/  FFMA R9, -R15, R8, R0 ;  /* 0x000000080f097223 */ /* 0x000fc80000000100 */
[----:B------:R-:W-:Y:S01]  /*0820*/  FFMA R3, R3, R9, R8 ;  /* 0x0000000903037223 */ /* 0x000fe20000000008 */
[----:B---3--:R-:W-:Y:S06]  /*0830*/  @!P0 BRA `(.L_x_27) ;  /* 0x00000000000c8947 */ /* 0x008fec0003800000 */
[----:B------:R-:W-:Y:S02]  /*0840*/  MOV R3, R15 ;  /* 0x0000000f00037202 */ /* 0x000fe40000000f00 */
[----:B------:R-:W-:-:S07]  /*0850*/  MOV R8, 0x870 ;  /* 0x0000087000087802 */ /* 0x000fce0000000f00 */
[----:B0-----:R-:W-:Y:S05]  /*0860*/  CALL.REL.NOINC `($__internal_1_$__cuda_sm3x_div_rn_noftz_f32_slowpath) ;  /* 0x0000000800bc7944 */ /* 0x001fea0003c00000 */
.L_x_27:
[----:B------:R-:W-:Y:S05]  /*0870*/  BSYNC.RECONVERGENT B1 ;  /* 0x0000000000017941 */ /* 0x000fea0003800200 */
.L_x_26:
[----:B------:R-:W1:Y:S01]  /*0880*/  LDCU UR4, c[0x0][0x398] ;  /* 0x00007300ff0477ac */ /* 0x000e620008000800 */
[----:B------:R-:W-:Y:S01]  /*0890*/  FADD R9, R10, R3 ;  /* 0x000000030a097221 */ /* 0x000fe20000000000 */
[----:B------:R-:W-:-:S03]  /*08a0*/  IMAD.MOV.U32 R0, RZ, RZ, RZ ;  /* 0x000000ffff007224 */ /* 0x000fc600078e00ff */
[----:B-1----:R-:W-:Y:S01]  /*08b0*/  FFMA R26, R9, R4, UR4 ;  /* 0x00000004091a7e23 */ /* 0x002fe20008000004 */
[----:B------:R-:W-:Y:S06]  /*08c0*/  @!P2 BRA `(.L_x_28) ;  /* 0x000000000058a947 */ /* 0x000fec0003800000 */
[----:B------:R-:W1:Y:S01]  /*08d0*/  LDC R27, c[0x0][0x3a8] ;  /* 0x0000ea00ff1b7b82 */ /* 0x000e620000000800 */
[----:B------:R-:W2:Y:S01]  /*08e0*/  LDCU UR4, c[0x0][0x3a4] ;  /* 0x00007480ff0477ac */ /* 0x000ea20008000800 */
[----:B------:R-:W-:Y:S01]  /*08f0*/  FADD R3, R11, R3 ;  /* 0x000000030b037221 */ /* 0x000fe20000000000 */
[----:B------:R-:W-:Y:S01]  /*0900*/  HFMA2 R12, -RZ, RZ, 0, 0 ;  /* 0x00000000ff0c7431 */ /* 0x000fe200000001ff */
[----:B------:R-:W-:Y:S01]  /*0910*/  BSSY.RECONVERGENT B1, `(.L_x_28) ;  /* 0x0000011000017945 */ /* 0x000fe20003800200 */
[----:B------:R-:W-:Y:S02]  /*0920*/  IMAD.MOV.U32 R0, RZ, RZ, RZ ;  /* 0x000000ffff007224 */ /* 0x000fe400078e00ff */
[----:B------:R-:W-:Y:S01]  /*0930*/  FMUL R8, R3, R6 ;  /* 0x0000000603087220 */ /* 0x000fe20000400000 */
[----:B------:R-:W-:-:S03]  /*0940*/  IMAD.MOV.U32 R3, RZ, RZ, RZ ;  /* 0x000000ffff037224 */ /* 0x000fc600078e00ff */
[----:B--2---:R-:W-:Y:S01]  /*0950*/  FADD R15, -R8, UR4 ;  /* 0x00000004080f7e21 */ /* 0x004fe20008000100 */
[----:B------:R-:W-:-:S07]  /*0960*/  CS2R R8, SRZ ;  /* 0x0000000000087805 */ /* 0x000fce000001ff00 */
.L_x_29:
[----:B------:R-:W-:Y:S01]  /*0970*/  FADD R12, R12, R12 ;  /* 0x0000000c0c0c7221 */ /* 0x000fe20000000000 */
[----:B------:R-:W-:Y:S01]  /*0980*/  FADD R3, R8, -R3 ;  /* 0x8000000308037221 */ /* 0x000fe20000000000 */
[----:B------:R-:W-:Y:S02]  /*0990*/  VIADD R0, R0, 0x1 ;  /* 0x0000000100007836 */ /* 0x000fe40000000000 */
[----:B------:R-:W-:Y:S01]  /*09a0*/  FFMA R9, R12, R9, R15 ;  /* 0x000000090c097223 */ /* 0x000fe2000000000f */
[----:B------:R-:W-:Y:S02]  /*09b0*/  FADD R12, R26, R3 ;  /* 0x000000031a0c7221 */ /* 0x000fe40000000000 */
[----:B-1----:R-:W-:Y:S01]  /*09c0*/  ISETP.GE.AND P0, PT, R0, R27, PT ;  /* 0x0000001b0000720c */ /* 0x002fe20003f06270 */
[----:B------:R-:W-:Y:S01]  /*09d0*/  FMUL R3, R9, R9 ;  /* 0x0000000909037220 */ /* 0x000fe20000400000 */
[----:B------:R-:W-:-:S04]  /*09e0*/  FMUL R8, R12, R12 ;  /* 0x0000000c0c087220 */ /* 0x000fc80000400000 */
[----:B------:R-:W-:-:S05]  /*09f0*/  FADD R28, R8, R3 ;  /* 0x00000003081c7221 */ /* 0x000fca0000000000 */
[----:B------:R-:W-:-:S13]  /*0a00*/  FSETP.LT.AND P1, PT, R28, 4, PT ;  /* 0x408000001c00780b */ /* 0x000fda0003f21000 */
[----:B------:R-:W-:Y:S05]  /*0a10*/  @!P0 BRA P1, `(.L_x_29) ;  /* 0xfffffffc00d48947 */ /* 0x000fea000083ffff */
[----:B------:R-:W-:Y:S05]  /*0a20*/  BSYNC.RECONVERGENT B1 ;  /* 0x0000000000017941 */ /* 0x000fea0003800200 */
.L_x_28:
[----:B------:R-:W-:Y:S01]  /*0a30*/  ISETP.GT.U32.AND P0, PT, R13, 0x9, PT ;  /* 0x000000090d00780c */ /* 0x000fe20003f04070 */
[----:B------:R-:W-:-:S12]  /*0a40*/  BSSY.RECONVERGENT B1, `(.L_x_30) ;  /* 0x0000017000017945 */ /* 0x000fd80003800200 */
[----:B------:R-:W-:Y:S05]  /*0a50*/  @P0 BRA `(.L_x_31) ;  /* 0x0000000000540947 */ /* 0x000fea0003800000 */
[----:B------:R-:W-:-:S05]  /*0a60*/  IMAD.SHL.U32 R3, R13, 0x4, RZ ;  /* 0x000000040d037824 */ /* 0x000fca00078e00ff */
[C---:B------:R-:W-:Y:S02]  /*0a70*/  ISETP.EQ.AND P1, PT, R3.reuse, RZ, PT ;  /* 0x000000ff0300720c */ /* 0x040fe40003f22270 */
[C---:B------:R-:W-:Y:S02]  /*0a80*/  ISETP.EQ.AND P6, PT, R3.reuse, 0x4, PT ;  /* 0x000000040300780c */ /* 0x040fe40003fc2270 */
[C---:B------:R-:W-:Y:S02]  /*0a90*/  ISETP.EQ.AND P5, PT, R3.reuse, 0x8, PT ;  /* 0x000000080300780c */ /* 0x040fe40003fa2270 */
[C---:B------:R-:W-:Y:S02]  /*0aa0*/  ISETP.EQ.AND P0, PT, R3.reuse, 0xc, PT ;  /* 0x0000000c0300780c */ /* 0x040fe40003f02270 */
[C---:B------:R-:W-:Y:S02]  /*0ab0*/  ISETP.EQ.AND P4, PT, R3.reuse, 0x10, PT ;  /* 0x000000100300780c */ /* 0x040fe40003f82270 */
[----:B------:R-:W-:-:S02]  /*0ac0*/  ISETP.EQ.AND P3, PT, R3, 0x14, PT ;  /* 0x000000140300780c */ /* 0x000fc40003f62270 */
[C---:B------:R-:W-:Y:S01]  /*0ad0*/  ISETP.EQ.AND P2, PT, R3.reuse, 0x18, PT ;  /* 0x000000180300780c */ /* 0x040fe20003f42270 */
[--C-:B------:R-:W-:Y:S01]  /*0ae0*/  @P1 IMAD.MOV.U32 R17, RZ, RZ, R0.reuse ;  /* 0x000000ffff111224 */ /* 0x100fe200078e0000 */
[C---:B------:R-:W-:Y:S02]  /*0af0*/  ISETP.EQ.AND P1, PT, R3.reuse, 0x1c, PT ;  /* 0x0000001c0300780c */ /* 0x040fe40003f22270 */
[-C--:B------:R-:W-:Y:S01]  /*0b00*/  @P6 MOV R18, R0.reuse ;  /* 0x0000000000126202 */ /* 0x080fe20000000f00 */
[--C-:B------:R-:W-:Y:S01]  /*0b10*/  @P5 IMAD.MOV.U32 R19, RZ, RZ, R0.reuse ;  /* 0x000000ffff135224 */ /* 0x100fe200078e0000 */
[C---:B------:R-:W-:Y:S01]  /*0b20*/  ISETP.EQ.AND P6, PT, R3.reuse, 0x20, PT ;  /* 0x000000200300780c */ /* 0x040fe20003fc2270 */
[--C-:B------:R-:W-:Y:S01]  /*0b30*/  @P0 IMAD.MOV.U32 R20, RZ, RZ, R0.reuse ;  /* 0x000000ffff140224 */ /* 0x100fe200078e0000 */
[----:B------:R-:W-:Y:S01]  /*0b40*/  ISETP.EQ.AND P5, PT, R3, 0x24, PT ;  /* 0x000000240300780c */ /* 0x000fe20003fa2270 */
[----:B------:R-:W-:Y:S02]  /*0b50*/  @P4 IMAD.MOV.U32 R21, RZ, RZ, R0 ;  /* 0x000000ffff154224 */ /* 0x000fe400078e0000 */
[----:B------:R-:W-:-:S02]  /*0b60*/  @P3 MOV R22, R0 ;  /* 0x0000000000163202 */ /* 0x000fc40000000f00 */
[--C-:B------:R-:W-:Y:S02]  /*0b70*/  @P2 IMAD.MOV.U32 R23, RZ, RZ, R0.reuse ;  /* 0x000000ffff172224 */ /* 0x100fe400078e0000 */
[----:B------:R-:W-:-:S04]  /*0b80*/  @P1 IMAD.MOV.U32 R24, RZ, RZ, R0 ;  /* 0x000000ffff181224 */ /* 0x000fc800078e0000 */
[----:B------:R-:W-:Y:S02]  /*0b90*/  @P6 IMAD.MOV.U32 R25, RZ, RZ, R0 ;  /* 0x000000ffff196224 */ /* 0x000fe400078e0000 */
[----:B------:R-:W-:-:S07]  /*0ba0*/  @P5 MOV R14, R0 ;  /* 0x00000000000e5202 */ /* 0x000fce0000000f00 */
.L_x_31:
[----:B------:R-:W-:Y:S05]  /*0bb0*/  BSYNC.RECONVERGENT B1 ;  /* 0x0000000000017941 */ /* 0x000fea0003800200 */
.L_x_30:
[----:B------:R-:W1:Y:S01]  /*0bc0*/  LDCU.U8 UR4, c[0x0][0x3b0] ;  /* 0x00007600ff0477ac */ /* 0x000e620008000000 */
[----:B------:R-:W-:Y:S01]  /*0bd0*/  ISETP.NE.AND P0, PT, R13, 0xa, PT ;  /* 0x0000000a0d00780c */ /* 0x000fe20003f05270 */
[----:B------:R-:W-:Y:S01]  /*0be0*/  BSSY B1, `(.L_x_32) ;  /* 0x000004c000017945 */ /* 0x000fe20003800000 */
[----:B------:R-:W-:Y:S01]  /*0bf0*/  IMAD.IADD R7, R0, 0x1, R7 ;  /* 0x0000000100077824 */ /* 0x000fe200078e0207 */
[----:B-1----:R-:W-:-:S06]  /*0c00*/  UPRMT UR4, UR4, 0x8880, URZ ;  /* 0x0000888004047896 */ /* 0x002fcc00080000ff */
[----:B------:R-:W-:-:S13]  /*0c10*/  ISETP.EQ.OR P0, PT, RZ, UR4, P0 ;  /* 0x00000004ff007c0c */ /* 0x000fda0008702670 */
[----:B------:R-:W-:Y:S05]  /*0c20*/  @P0 BRA `(.L_x_33) ;  /* 0x00000004001c0947 */ /* 0x000fea0003800000 */
[----:B------:R-:W-:Y:S01]  /*0c30*/  IMAD.HI.U32 R0, R7, -0x45d1745d, RZ ;  /* 0xba2e8ba307007827 */ /* 0x000fe200078e00ff */
[----:B------:R-:W-:Y:S01]  /*0c40*/  I2FP.F32.S32 R3, R17 ;  /* 0x0000001100037245 */ /* 0x000fe20000201400 */
[----:B------:R-:W-:Y:S01]  /*0c50*/  BSSY.RECONVERGENT B2, `(.L_x_34) ;  /* 0x000002c000027945 */ /* 0x000fe20003800200 */
[----:B------:R-:W-:Y:S01]  /*0c60*/  I2FP.F32.S32 R9, R18 ;  /* 0x0000001200097245 */ /* 0x000fe20000201400 */
[----:B------:R-:W-:Y:S01]  /*0c70*/  IMAD.MOV.U32 R8, RZ, RZ, 0x3de38e39 ;  /* 0x3de38e39ff087424 */ /* 0x000fe200078e00ff */
[----:B------:R-:W-:Y:S02]  /*0c80*/  SHF.R.U32.HI R0, RZ, 0x3, R0 ;  /* 0x00000003ff007819 */ /* 0x000fe40000011600 */
[----:B------:R-:W-:Y:S02]  /*0c90*/  I2FP.F32.S32 R15, R20 ;  /* 0x00000014000f7245 */ /* 0x000fe40000201400 */
[----:B------:R-:W-:-:S05]  /*0ca0*/  I2FP.F32.U32 R12, R0 ;  /* 0x00000000000c7245 */ /* 0x000fca0000201000 */
[C---:B------:R-:W-:Y:S01]  /*0cb0*/  FADD R0, -R12.reuse, R3 ;  /* 0x000000030c007221 */ /* 0x040fe20000000100 */
[----:B------:R-:W-:Y:S01]  /*0cc0*/  I2FP.F32.S32 R3, R19 ;  /* 0x0000001300037245 */ /* 0x000fe20000201400 */
[C---:B------:R-:W-:Y:S01]  /*0cd0*/  FADD R9, -R12.reuse, R9 ;  /* 0x000000090c097221 */ /* 0x040fe20000000100 */
[----:B------:R-:W-:Y:S01]  /*0ce0*/  FADD R15, -R12, R15 ;  /* 0x0000000f0c0f7221 */ /* 0x000fe20000000100 */
[----:B------:R-:W-:Y:S02]  /*0cf0*/  FFMA R0, R0, R0, RZ ;  /* 0x0000000000007223 */ /* 0x000fe400000000ff */
[----:B------:R-:W-:Y:S02]  /*0d00*/  FADD R3, -R12, R3 ;  /* 0x000000030c037221 */ /* 0x000fe40000000100 */
[----:B------:R-:W-:Y:S01]  /*0d10*/  FFMA R0, R9, R9, R0 ;  /* 0x0000000909007223 */ /* 0x000fe20000000000 */
[----:B------:R-:W-:-:S03]  /*0d20*/  I2FP.F32.S32 R9, R21 ;  /* 0x0000001500097245 */ /* 0x000fc60000201400 */
[----:B------:R-:W-:Y:S01]  /*0d30*/  FFMA R0, R3, R3, R0 ;  /* 0x0000000303007223 */ /* 0x000fe20000000000 */
[----:B------:R-:W-:Y:S01]  /*0d40*/  I2FP.F32.S32 R3, R22 ;  /* 0x0000001600037245 */ /* 0x000fe20000201400 */
[C---:B------:R-:W-:Y:S02]  /*0d50*/  FADD R9, -R12.reuse, R9 ;  /* 0x000000090c097221 */ /* 0x040fe40000000100 */
[----:B------:R-:W-:Y:S01]  /*0d60*/  FFMA R0, R15, R15, R0 ;  /* 0x0000000f0f007223 */ /* 0x000fe20000000000 */
[----:B------:R-:W-:Y:S01]  /*0d70*/  I2FP.F32.S32 R15, R23 ;  /* 0x00000017000f7245 */ /* 0x000fe20000201400 */
[C---:B------:R-:W-:Y:S02]  /*0d80*/  FADD R3, -R12.reuse, R3 ;  /* 0x000000030c037221 */ /* 0x040fe40000000100 */
[----:B------:R-:W-:Y:S01]  /*0d90*/  FFMA R0, R9, R9, R0 ;  /* 0x0000000909007223 */ /* 0x000fe20000000000 */
[----:B------:R-:W-:Y:S01]  /*0da0*/  I2FP.F32.S32 R9, R24 ;  /* 0x0000001800097245 */ /* 0x000fe20000201400 */
[----:B------:R-:W-:-:S02]  /*0db0*/  FADD R15, -R12, R15 ;  /* 0x0000000f0c0f7221 */ /* 0x000fc40000000100 */
[----:B------:R-:W-:Y:S01]  /*0dc0*/  FFMA R0, R3, R3, R0 ;  /* 0x0000000303007223 */ /* 0x000fe20000000000 */
[----:B------:R-:W-:Y:S01]  /*0dd0*/  I2FP.F32.S32 R3, R25 ;  /* 0x0000001900037245 */ /* 0x000fe20000201400 */
[C---:B------:R-:W-:Y:S02]  /*0de0*/  FADD R9, -R12.reuse, R9 ;  /* 0x000000090c097221 */ /* 0x040fe40000000100 */
[----:B------:R-:W-:Y:S01]  /*0df0*/  FFMA R0, R15, R15, R0 ;  /* 0x0000000f0f007223 */ /* 0x000fe20000000000 */
[----:B------:R-:W-:Y:S01]  /*0e00*/  I2FP.F32.S32 R15, R14 ;  /* 0x0000000e000f7245 */ /* 0x000fe20000201400 */
[C---:B------:R-:W-:Y:S02]  /*0e10*/  FADD R3, -R12.reuse, R3 ;  /* 0x000000030c037221 */ /* 0x040fe40000000100 */
[----:B------:R-:W-:Y:S01]  /*0e20*/  FFMA R0, R9, R9, R0 ;  /* 0x0000000909007223 */ /* 0x000fe20000000000 */
[----:B------:R-:W-:Y:S02]  /*0e30*/  IMAD.MOV.U32 R9, RZ, RZ, 0x41100000 ;  /* 0x41100000ff097424 */ /* 0x000fe400078e00ff */
[----:B------:R-:W-:Y:S01]  /*0e40*/  FADD R15, -R12, R15 ;  /* 0x0000000f0c0f7221 */ /* 0x000fe20000000100 */
[----:B------:R-:W-:Y:S01]  /*0e50*/  FFMA R0, R3, R3, R0 ;  /* 0x0000000303007223 */ /* 0x000fe20000000000 */
[----:B------:R-:W-:-:S03]  /*0e60*/  FFMA R3, R8, -R9, 1 ;  /* 0x3f80000008037423 */ /* 0x000fc60000000809 */
[----:B------:R-:W-:Y:S01]  /*0e70*/  FFMA R0, R15, R15, R0 ;  /* 0x0000000f0f007223 */ /* 0x000fe20000000000 */
[----:B------:R-:W-:-:S03]  /*0e80*/  FFMA R3, R3, R8, 0.11111111193895339966 ;  /* 0x3de38e3903037423 */ /* 0x000fc60000000008 */
[----:B------:R-:W1:Y:S01]  /*0e90*/  FCHK P0, R0, 9 ;  /* 0x4110000000007902 */ /* 0x000e620000000000 */
[----:B------:R-:W-:-:S04]  /*0ea0*/  FFMA R8, R0, R3, RZ ;  /* 0x0000000300087223 */ /* 0x000fc800000000ff */
[----:B------:R-:W-:-:S04]  /*0eb0*/  FFMA R9, R8, -9, R0 ;  /* 0xc110000008097823 */ /* 0x000fc80000000000 */
[----:B------:R-:W-:Y:S01]  /*0ec0*/  FFMA R3, R3, R9, R8 ;  /* 0x0000000903037223 */ /* 0x000fe20000000008 */
[----:B-1----:R-:W-:Y:S06]  /*0ed0*/  @!P0 BRA `(.L_x_35) ;  /* 0x00000000000c8947 */ /* 0x002fec0003800000 */
[----:B------:R-:W-:Y:S01]  /*0ee0*/  HFMA2 R3, -RZ, RZ, 2.53125, 0 ;  /* 0x41100000ff037431 */ /* 0x000fe200000001ff */
[----:B------:R-:W-:-:S07]  /*0ef0*/  MOV R8, 0xf10 ;  /* 0x00000f1000087802 */ /* 0x000fce0000000f00 */
[----:B0-----:R-:W-:Y:S05]  /*0f00*/  CALL.REL.NOINC `($__internal_1_$__cuda_sm3x_div_rn_noftz_f32_slowpath) ;  /* 0x0000000400147944 */ /* 0x001fea0003c00000 */
.L_x_35:
[----:B------:R-:W-:Y:S05]  /*0f10*/  BSYNC.RECONVERGENT B2 ;  /* 0x0000000000027941 */ /* 0x000fea0003800200 */
.L_x_34:
[----:B------:R-:W1:Y:S01]  /*0f20*/  MUFU.RCP R9, R12 ;  /* 0x0000000c00097308 */ /* 0x000e620000001000 */
[----:B------:R-:W-:Y:S07]  /*0f30*/  BSSY.RECONVERGENT B2, `(.L_x_36) ;  /* 0x000000d000027945 */ /* 0x000fee0003800200 */
[----:B------:R-:W2:Y:S01]  /*0f40*/  FCHK P0, R3, R12 ;  /* 0x0000000c03007302 */ /* 0x000ea20000000000 */
[----:B-1----:R-:W-:-:S04]  /*0f50*/  FFMA R0, -R12, R9, 1 ;  /* 0x3f8000000c007423 */ /* 0x002fc80000000109 */
[----:B------:R-:W-:-:S04]  /*0f60*/  FFMA R0, R9, R0, R9 ;  /* 0x0000000009007223 */ /* 0x000fc80000000009 */
[----:B------:R-:W-:-:S04]  /*0f70*/  FFMA R9, R0, R3, RZ ;  /* 0x0000000300097223 */ /* 0x000fc800000000ff */
[----:B------:R-:W-:-:S04]  /*0f80*/  FFMA R8, -R12, R9, R3 ;  /* 0x000000090c087223 */ /* 0x000fc80000000103 */
[----:B------:R-:W-:Y:S01]  /*0f90*/  FFMA R8, R0, R8, R9 ;  /* 0x0000000800087223 */ /* 0x000fe20000000009 */
[----:B--2---:R-:W-:Y:S06]  /*0fa0*/  @!P0 BRA `(.L_x_37) ;  /* 0x0000000000148947 */ /* 0x004fec0003800000 */
[----:B------:R-:W-:Y:S01]  /*0fb0*/  IMAD.MOV.U32 R0, RZ, RZ, R3 ;  /* 0x000000ffff007224 */ /* 0x000fe200078e0003 */
[----:B------:R-:W-:Y:S01]  /*0fc0*/  MOV R8, 0xff0 ;  /* 0x00000ff000087802 */ /* 0x000fe20000000f00 */
[----:B------:R-:W-:-:S07]  /*0fd0*/  IMAD.MOV.U32 R3, RZ, RZ, R12 ;  /* 0x000000ffff037224 */ /* 0x000fce00078e000c */
[----:B0-----:R-:W-:Y:S05]  /*0fe0*/  CALL.REL.NOINC `($__internal_1_$__cuda_sm3x_div_rn_noftz_f32_slowpath) ;  /* 0x0000000000dc7944 */ /* 0x001fea0003c00000 */
[----:B------:R-:W-:-:S07]  /*0ff0*/  IMAD.MOV.U32 R8, RZ, RZ, R3 ;  /* 0x000000ffff087224 */ /* 0x000fce00078e0003 */
.L_x_37:
[----:B------:R-:W-:Y:S05]  /*1000*/  BSYNC.RECONVERGENT B2 ;  /* 0x0000000000027941 */ /* 0x000fea0003800200 */
.L_x_36:
[----:B------:R-:W-:Y:S01]  /*1010*/  VOTE.ANY R15, PT, PT ;  /* 0x00000000000f7806 */ /* 0x000fe200038e0100 */
[----:B------:R-:W1:Y:S01]  /*1020*/  F2F.F64.F32 R8, R8 ;  /* 0x0000000800087310 */ /* 0x000e620000201800 */
[----:B------:R-:W-:Y:S01]  /*1030*/  UMOV UR4, 0x47ae147b ;  /* 0x47ae147b00047882 */ /* 0x000fe20000000000 */
[----:B------:R-:W-:Y:S01]  /*1040*/  UMOV UR5, 0x3f847ae1 ;  /* 0x3f847ae100057882 */ /* 0x000fe20000000000 */
[----:B------:R-:W-:Y:S01]  /*1050*/  R2UR UR6, R15 ;  /* 0x000000000f0672ca */ /* 0x000fe200000e0000 */
[----:B-1----:R-:W-:-:S12]  /*1060*/  DSETP.GTU.AND P5, PT, R8, UR4, PT ;  /* 0x0000000408007e2a */ /* 0x002fd8000bfac000 */
[----:B------:R-:W-:Y:S05]  /*1070*/  BRA.DIV UR6, `(.L_x_38) ;  /* 0x00000002069c7947 */ /* 0x000fea000b800000 */
[----:B------:R-:W-:-:S13]  /*1080*/  VOTE.ALL P6, !P5 ;  /* 0x0000000000ff7806 */ /* 0x000fda00068c0000 */
.L_x_42:
[----:B------:R-:W-:-:S07]  /*1090*/  SEL R16, R16, 0xb, !P6 ;  /* 0x0000000b10107807 */ /* 0x000fce0007000000 */
.L_x_33:
[----:B------:R-:W-:Y:S05]  /*10a0*/  BSYNC B1 ;  /* 0x0000000000017941 */ /* 0x000fea0003800000 */
.L_x_32:
[----:B------:R-:W-:-:S04]  /*10b0*/  IADD3 R13, PT, PT, R13, 0x1, RZ ;  /* 0x000000010d0d7810 */ /* 0x000fc80007ffe0ff */
[----:B------:R-:W-:-:S13]  /*10c0*/  ISETP.GE.AND P0, PT, R13, R16, PT ;  /* 0x000000100d00720c */ /* 0x000fda0003f06270 */
[----:B------:R-:W-:Y:S05]  /*10d0*/  @!P0 BRA `(.L_x_39) ;  /* 0xfffffff400a48947 */ /* 0x000fea000383ffff */
[----:B------:R-:W-:Y:S05]  /*10e0*/  BSYNC B0 ;  /* 0x0000000000007941 */ /* 0x000fea0003800000 */
.L_x_25:
[-C--:B------:R-:W-:Y:S01]  /*10f0*/  IABS R4, R16.reuse ;  /* 0x0000001000047213 */ /* 0x080fe20000000000 */
[----:B------:R-:W1:Y:S01]  /*1100*/  LDCU.64 UR6, c[0x0][0x388] ;  /* 0x00007100ff0677ac */ /* 0x000e620008000a00 */
[----:B------:R-:W-:Y:S02]  /*1110*/  IABS R6, R7 ;  /* 0x0000000700067213 */ /* 0x000fe40000000000 */
[----:B------:R-:W2:Y:S01]  /*1120*/  I2F.RP R0, R4 ;  /* 0x0000000400007306 */ /* 0x000ea20000209400 */
[-C--:B------:R-:W-:Y:S01]  /*1130*/  IABS R10, R16.reuse ;  /* 0x00000010000a7213 */ /* 0x080fe20000000000 */
[----:B------:R-:W3:Y:S01]  /*1140*/  LDCU.64 UR4, c[0x0][0x358] ;  /* 0x00006b00ff0477ac */ /* 0x000ee20008000a00 */
[----:B------:R-:W-:-:S04]  /*1150*/  LOP3.LUT R7, R7, R16, RZ, 0x3c, !PT ;  /* 0x0000001007077212 */ /* 0x000fc800078e3cff */
[----:B------:R-:W-:Y:S01]  /*1160*/  ISETP.GE.AND P2, PT, R7, RZ, PT ;  /* 0x000000ff0700720c */ /* 0x000fe20003f46270 */
[----:B--2---:R-:W2:Y:S02]  /*1170*/  MUFU.RCP R0, R0 ;  /* 0x0000000000007308 */ /* 0x004ea40000001000 */
[----:B--2---:R-:W-:-:S06]  /*1180*/  VIADD R8, R0, 0xffffffe ;  /* 0x0ffffffe00087836 */ /* 0x004fcc0000000000 */
[----:B------:R2:W4:Y:S02]  /*1190*/  F2I.FTZ.U32.TRUNC.NTZ R9, R8 ;  /* 0x0000000800097305 */ /* 0x000524000021f000 */
[----:B--2---:R-:W-:Y:S01]  /*11a0*/  MOV R8, RZ ;  /* 0x000000ff00087202 */ /* 0x004fe20000000f00 */
[----:B----4-:R-:W-:-:S04]  /*11b0*/  IMAD.MOV R3, RZ, RZ, -R9 ;  /* 0x000000ffff037224 */ /* 0x010fc800078e0a09 */
[----:B------:R-:W-:-:S04]  /*11c0*/  IMAD R3, R3, R4, RZ ;  /* 0x0000000403037224 */ /* 0x000fc800078e02ff */
[----:B------:R-:W-:-:S04]  /*11d0*/  IMAD.HI.U32 R9, R9, R3, R8 ;  /* 0x0000000309097227 */ /* 0x000fc800078e0008 */
[----:B------:R-:W-:Y:S02]  /*11e0*/  IMAD.MOV R3, RZ, RZ, -R10 ;  /* 0x000000ffff037224 */ /* 0x000fe400078e0a0a */
[----:B------:R-:W-:Y:S02]  /*11f0*/  IMAD.HI.U32 R0, R9, R6, RZ ;  /* 0x0000000609007227 */ /* 0x000fe400078e00ff */
[----:B------:R-:W1:Y:S02]  /*1200*/  LDC.64 R8, c[0x0][0x380] ;  /* 0x0000e000ff087b82 */ /* 0x000e640000000a00 */
[----:B------:R-:W-:-:S05]  /*1210*/  IMAD R3, R0, R3, R6 ;  /* 0x0000000300037224 */ /* 0x000fca00078e0206 */
[----:B------:R-:W-:-:S13]  /*1220*/  ISETP.GT.U32.AND P1, PT, R4, R3, PT ;  /* 0x000000030400720c */ /* 0x000fda0003f24070 */
[----:B------:R-:W-:Y:S01]  /*1230*/  @!P1 IMAD.IADD R3, R3, 0x1, -R4 ;  /* 0x0000000103039824 */ /* 0x000fe200078e0a04 */
[----:B------:R-:W-:Y:S02]  /*1240*/  @!P1 IADD3 R0, PT, PT, R0, 0x1, RZ ;  /* 0x0000000100009810 */ /* 0x000fe40007ffe0ff */
[----:B------:R-:W-:Y:S01]  /*1250*/  ISETP.NE.AND P1, PT, R16, RZ, PT ;  /* 0x000000ff1000720c */ /* 0x000fe20003f25270 */
[----:B-1----:R-:W-:Y:S01]  /*1260*/  IMAD.WIDE.U32 R6, R2, UR6, R8 ;  /* 0x0000000602067c25 */ /* 0x002fe2000f8e0008 */
[----:B------:R-:W-:-:S03]  /*1270*/  ISETP.GE.U32.AND P0, PT, R3, R4, PT ;  /* 0x000000040300720c */ /* 0x000fc60003f06070 */
[----:B------:R-:W-:Y:S02]  /*1280*/  IMAD R7, R2, UR7, R7 ;  /* 0x0000000702077c24 */ /* 0x000fe4000f8e0207 */
[----:B------:R-:W-:-:S08]  /*1290*/  IMAD.WIDE R2, R5, 0x4, R6 ;  /* 0x0000000405027825 */ /* 0x000fd000078e0206 */
[----:B------:R-:W-:-:S04]  /*12a0*/  @P0 VIADD R0, R0, 0x1 ;  /* 0x0000000100000836 */ /* 0x000fc80000000000 */
[----:B------:R-:W-:Y:S01]  /*12b0*/  @!P2 IMAD.MOV R0, RZ, RZ, -R0 ;  /* 0x000000ffff00a224 */ /* 0x000fe200078e0a00 */
[----:B------:R-:W-:-:S05]  /*12c0*/  @!P1 LOP3.LUT R0, RZ, R16, RZ, 0x33, !PT ;  /* 0x00000010ff009212 */ /* 0x000fca00078e33ff */
[----:B---3--:R-:W-:Y:S01]  /*12d0*/  STG.E desc[UR4][R2.64], R0 ;  /* 0x0000000002007986 */ /* 0x008fe2000c101904 */
[----:B------:R-:W-:Y:S05]  /*12e0*/  EXIT ;  /* 0x000000000000794d */ /* 0x000fea0003800000 */
.L_x_38:
[----:B------:R-:W-:Y:S01]  /*12f0*/  BSSY B2, `(.L_x_40) ;  /* 0x0000005000027945 */ /* 0x000fe20003800000 */
[----:B------:R-:W-:-:S13]  /*1300*/  PLOP3.LUT P5, PT, P5, PT, PT, 0x8, 0x80 ;  /* 0x000000000080781c */ /* 0x000fda0002fae170 */
[----:B0-----:R-:W-:Y:S05]  /*1310*/  WARPSYNC.COLLECTIVE R15, `(.L_x_41) ;  /* 0x000000000f087348 */ /* 0x001fea0003c00000 */
[----:B------:R-:W-:Y:S01]  /*1320*/  VOTE.ALL P6, P5 ;  /* 0x0000000000ff7806 */ /* 0x000fe200028c0000 */
[----:B0-----:R-:W-:-:S12]  /*1330*/  ENDCOLLECTIVE ;  /* 0x000000000000791b */ /* 0x001fd80003800000 */
.L_x_41:
[----:B------:R-:W-:Y:S05]  /*1340*/  BSYNC B2 ;  /* 0x0000000000027941 */ /* 0x000fea0003800000 */
.L_x_40:
[----:B------:R-:W-:Y:S05]  /*1350*/  BRA `(.L_x_42) ;  /* 0xfffffffc004c7947 */ /* 0x000fea000383ffff */
        .weak           $__internal_1_$__cuda_sm3x_div_rn_noftz_f32_slowpath
        .type           $__internal_1_$__cuda_sm3x_div_rn_noftz_f32_slowpath,@function
        .size           $__internal_1_$__cuda_sm3x_div_rn_noftz_f32_slowpath,(.L_x_56 - $__internal_1_$__cuda_sm3x_div_rn_noftz_f32_slowpath)
$__internal_1_$__cuda_sm3x_div_rn_noftz_f32_slowpath:
[----:B------:R-:W-:Y:S01]  /*1360*/  SHF.R.U32.HI R9, RZ, 0x17, R3 ;  /* 0x00000017ff097819 */ /* 0x000fe20000011603 */
[----:B------:R-:W-:Y:S03]  /*1370*/  BSSY.RECONVERGENT B3, `(.L_x_43) ;  /* 0x0000062000037945 */ /* 0x000fe60003800200 */
[----:B------:R-:W-:Y:S02]  /*1380*/  LOP3.LUT R30, R9, 0xff, RZ, 0xc0, !PT ;  /* 0x000000ff091e7812 */ /* 0x000fe400078ec0ff */
[----:B------:R-:W-:Y:S02]  /*1390*/  SHF.R.U32.HI R9, RZ, 0x17, R0 ;  /* 0x00000017ff097819 */ /* 0x000fe40000011600 */
[----:B------:R-:W-:Y:S02]  /*13a0*/  IADD3 R26, PT, PT, R30, -0x1, RZ ;  /* 0xffffffff1e1a7810 */ /* 0x000fe40007ffe0ff */
[----:B------:R-:W-:-:S02]  /*13b0*/  LOP3.LUT R27, R9, 0xff, RZ, 0xc0, !PT ;  /* 0x000000ff091b7812 */ /* 0x000fc400078ec0ff */
[----:B------:R-:W-:-:S03]  /*13c0*/  ISETP.GT.U32.AND P0, PT, R26, 0xfd, PT ;  /* 0x000000fd1a00780c */ /* 0x000fc60003f04070 */
[----:B------:R-:W-:-:S05]  /*13d0*/  VIADD R15, R27, 0xffffffff ;  /* 0xffffffff1b0f7836 */ /* 0x000fca0000000000 */
[----:B------:R-:W-:-:S13]  /*13e0*/  ISETP.GT.U32.OR P0, PT, R15, 0xfd, P0 ;  /* 0x000000fd0f00780c */ /* 0x000fda0000704470 */
[----:B------:R-:W-:Y:S01]  /*13f0*/  @!P0 IMAD.MOV.U32 R9, RZ, RZ, RZ ;  /* 0x000000ffff098224 */ /* 0x000fe200078e00ff */
        /* <DEDUP_REMOVED lines=22> */
[----:B------:R-:W-:Y:S01]  /*1560*/  @!P1 FFMA R3, R3, 1.84467440737095516160e+19, RZ ;  /* 0x5f80000003039823 */ /* 0x000fe200000000ff */
[----:B------:R-:W-:-:S07]  /*1570*/  @!P1 VIADD R9, R9, 0x40 ;  /* 0x0000004009099836 */ /* 0x000fce0000000000 */
.L_x_44:
[----:B------:R-:W-:Y:S01]  /*1580*/  LEA R26, R30, 0xc0800000, 0x17 ;  /* 0xc08000001e1a7811 */ /* 0x000fe200078eb8ff */
[----:B------:R-:W-:Y:S03]  /*1590*/  BSSY.RECONVERGENT B4, `(.L_x_49) ;  /* 0x0000036000047945 */ /* 0x000fe60003800200 */
[----:B------:R-:W-:Y:S01]  /*15a0*/  IADD3 R26, PT, PT, -R26, R3, RZ ;  /* 0x000000031a1a7210 */ /* 0x000fe20007ffe1ff */
[----:B------:R-:W-:-:S03]  /*15b0*/  VIADD R3, R27, 0xffffff81 ;  /* 0xffffff811b037836 */ /* 0x000fc60000000000 */
[----:B------:R-:W0:Y:S01]  /*15c0*/  MUFU.RCP R15, R26 ;  /* 0x0000001a000f7308 */ /* 0x000e220000001000 */
[----:B------:R-:W-:Y:S01]  /*15d0*/  FADD.FTZ R27, -R26, -RZ ;  /* 0x800000ff1a1b7221 */ /* 0x000fe20000010100 */
[C---:B------:R-:W-:Y:S01]  /*15e0*/  IMAD R0, R3.reuse, -0x800000, R0 ;  /* 0xff80000003007824 */ /* 0x040fe200078e0200 */
[----:B------:R-:W-:-:S05]  /*15f0*/  IADD3 R30, PT, PT, R3, 0x7f, -R30 ;  /* 0x0000007f031e7810 */ /* 0x000fca0007ffe81e */
[----:B------:R-:W-:Y:S02]  /*1600*/  IMAD.IADD R30, R30, 0x1, R9 ;  /* 0x000000011e1e7824 */ /* 0x000fe400078e0209 */
[----:B0-----:R-:W-:-:S04]  /*1610*/  FFMA R28, R15, R27, 1 ;  /* 0x3f8000000f1c7423 */ /* 0x001fc8000000001b */
[----:B------:R-:W-:-:S04]  /*1620*/  FFMA R3, R15, R28, R15 ;  /* 0x0000001c0f037223 */ /* 0x000fc8000000000f */
[----:B------:R-:W-:-:S04]  /*1630*/  FFMA R28, R0, R3, RZ ;  /* 0x00000003001c7223 */ /* 0x000fc800000000ff */
[----:B------:R-:W-:-:S04]  /*1640*/  FFMA R9, R27, R28, R0 ;  /* 0x0000001c1b097223 */ /* 0x000fc80000000000 */
[----:B------:R-:W-:-:S04]  /*1650*/  FFMA R28, R3, R9, R28 ;  /* 0x00000009031c7223 */ /* 0x000fc8000000001c */
[----:B------:R-:W-:-:S04]  /*1660*/  FFMA R27, R27, R28, R0 ;  /* 0x0000001c1b1b7223 */ /* 0x000fc80000000000 */
        /* <DEDUP_REMOVED lines=14> */
[CCC-:B------:R-:W-:Y:S01]  /*1750*/  FFMA.RP R9, R3.reuse, R27.reuse, R28.reuse ;  /* 0x0000001b03097223 */ /* 0x1c0fe2000000801c */
[CCC-:B------:R-:W-:Y:S01]  /*1760*/  FFMA.RM R26, R3.reuse, R27.reuse, R28.reuse ;  /* 0x0000001b031a7223 */ /* 0x1c0fe2000000401c */
[----:B------:R-:W-:Y:S01]  /*1770*/  FFMA.RZ R3, R3, R27, R28 ;  /* 0x0000001b03037223 */ /* 0x000fe2000000c01c */
[C---:B------:R-:W-:Y:S02]  /*1780*/  ISETP.NE.AND P3, PT, R15.reuse, RZ, PT ;  /* 0x000000ff0f00720c */ /* 0x040fe40003f65270 */
[----:B------:R-:W-:Y:S02]  /*1790*/  ISETP.NE.AND P1, PT, R15, RZ, PT ;  /* 0x000000ff0f00720c */ /* 0x000fe40003f25270 */
[----:B------:R-:W-:Y:S02]  /*17a0*/  LOP3.LUT R3, R3, 0x7fffff, RZ, 0xc0, !PT ;  /* 0x007fffff03037812 */ /* 0x000fe400078ec0ff */
[----:B------:R-:W-:Y:S01]  /*17b0*/  FSETP.NEU.FTZ.AND P0, PT, R9, R26, PT ;  /* 0x0000001a0900720b */ /* 0x000fe20003f1d000 */
[----:B------:R-:W-:Y:S01]  /*17c0*/  VIADD R26, R15, 0x20 ;  /* 0x000000200f1a7836 */ /* 0x000fe20000000000 */
[----:B------:R-:W-:-:S02]  /*17d0*/  LOP3.LUT R3, R3, 0x800000, RZ, 0xfc, !PT ;  /* 0x0080000003037812 */ /* 0x000fc400078efcff */
[----:B------:R-:W-:Y:S02]  /*17e0*/  IADD3 R28, PT, PT, -R15, RZ, RZ ;  /* 0x000000ff0f1c7210 */ /* 0x000fe40007ffe1ff */
[----:B------:R-:W-:Y:S02]  /*17f0*/  SHF.L.U32 R26, R3, R26, RZ ;  /* 0x0000001a031a7219 */ /* 0x000fe400000006ff */
        /* <DEDUP_REMOVED lines=11> */
.L_x_51:
[----:B------:R-:W-:-:S04]  /*18b0*/  LOP3.LUT R0, R0, 0x80000000, RZ, 0xc0, !PT ;  /* 0x8000000000007812 */ /* 0x000fc800078ec0ff */
[----:B------:R-:W-:Y:S01]  /*18c0*/  LOP3.LUT R0, R0, 0x7f800000, RZ, 0xfc, !PT ;  /* 0x7f80000000007812 */ /* 0x000fe200078efcff */
[----:B------:R-:W-:Y:S06]  /*18d0*/  BRA `(.L_x_52) ;  /* 0x0000000000047947 */ /* 0x000fec0003800000 */
.L_x_50:
[----:B------:R-:W-:-:S07]  /*18e0*/  IMAD R0, R30, 0x800000, R0 ;  /* 0x008000001e007824 */ /* 0x000fce00078e0200 */
.L_x_52:
[----:B------:R-:W-:Y:S05]  /*18f0*/  BSYNC.RECONVERGENT B4 ;  /* 0x0000000000047941 */ /* 0x000fea0003800200 */
.L_x_49:
[----:B------:R-:W-:Y:S05]  /*1900*/  BRA `(.L_x_53) ;  /* 0x0000000000207947 */ /* 0x000fea0003800000 */
.L_x_48:
[----:B------:R-:W-:-:S04]  /*1910*/  LOP3.LUT R0, R3, 0x80000000, R0, 0x48, !PT ;  /* 0x8000000003007812 */ /* 0x000fc800078e4800 */
[----:B------:R-:W-:Y:S01]  /*1920*/  LOP3.LUT R0, R0, 0x7f800000, RZ, 0xfc, !PT ;  /* 0x7f80000000007812 */ /* 0x000fe200078efcff */
[----:B------:R-:W-:Y:S06]  /*1930*/  BRA `(.L_x_53) ;  /* 0x0000000000147947 */ /* 0x000fec0003800000 */
.L_x_47:
[----:B------:R-:W-:Y:S01]  /*1940*/  LOP3.LUT R0, R3, 0x80000000, R0, 0x48, !PT ;  /* 0x8000000003007812 */ /* 0x000fe200078e4800 */
[----:B------:R-:W-:Y:S06]  /*1950*/  BRA `(.L_x_53) ;  /* 0x00000000000c7947 */ /* 0x000fec0003800000 */
.L_x_46:
[----:B------:R-:W0:Y:S01]  /*1960*/  MUFU.RSQ R0, -QNAN ;  /* 0xffc0000000007908 */ /* 0x000e220000001400 */
[----:B------:R-:W-:Y:S05]  /*1970*/  BRA `(.L_x_53) ;  /* 0x0000000000047947 */ /* 0x000fea0003800000 */
.L_x_45:
[----:B------:R-:W-:-:S07]  /*1980*/  FADD.FTZ R0, R0, R3 ;  /* 0x0000000300007221 */ /* 0x000fce0000010000 */
.L_x_53:
[----:B------:R-:W-:Y:S05]  /*1990*/  BSYNC.RECONVERGENT B3 ;  /* 0x0000000000037941 */ /* 0x000fea0003800200 */
.L_x_43:
[----:B------:R-:W-:Y:S01]  /*19a0*/  IMAD.MOV.U32 R9, RZ, RZ, 0x0 ;  /* 0x00000000ff097424 */ /* 0x000fe200078e00ff */
[----:B0-----:R-:W-:-:S03]  /*19b0*/  MOV R3, R0 ;  /* 0x0000000000037202 */ /* 0x001fc60000000f00 */
[----:B------:R-:W-:Y:S05]  /*19c0*/  RET.REL.NODEC R8 `(fractalRenderMain) ;  /* 0xffffffe4088c7950 */ /* 0x000fea0003c3ffff */
.L_x_54:
        /* <DEDUP_REMOVED lines=11> */
.L_x_56:


//--------------------- .nv.global.init           --------------------------
	.section	.nv.global.init,"aw",@progbits
.nv.global.init:
	.type		$str$5,@object
	.size		$str$5,(__unnamed_1 - $str$5)
$str$5:
        /*0000*/ 	.byte	0x62, 0x6c, 0x6f, 0x63, 0x6b, 0x44, 0x69, 0x6d, 0x2e, 0x78, 0x20, 0x3d, 0x3d, 0x20, 0x33, 0x32
        /*0010*/ 	.byte	0x00
	.type		__unnamed_1,@object
	.size		__unnamed_1,($str$6 - __unnamed_1)
__unnamed_1:
        /*0011*/ 	.byte	0x50, 0x6f, 0x69, 0x6e, 0x74, 0x32, 0x44, 0x20, 0x67, 0x65, 0x74, 0x49, 0x6d, 0x61, 0x67, 0x65
        /*0021*/ 	.byte	0x49, 0x6e, 0x64, 0x65, 0x78, 0x65, 0x73, 0x28, 0x29, 0x00
	.type		$str$6,@object
	.size		$str$6,(.L_3 - $str$6)
$str$6:
        /*002b*/ 	.byte	0x2f, 0x74, 0x6d, 0x70, 0x2f, 0x73, 0x61, 0x73, 0x73, 0x5f, 0x63, 0x75, 0x5f, 0x37, 0x65, 0x5f
        /*003b*/ 	.byte	0x64, 0x63, 0x68, 0x68, 0x31, 0x2f, 0x6b, 0x2e, 0x63, 0x75, 0x00
.L_3:


//--------------------- .nv.shared.reserved.0     --------------------------
	.section	.nv.shared.reserved.0,"aw",@nobits
	.weak		__nv_reservedSMEM_offset_0_alias
	.size		__nv_reservedSMEM_offset_0_alias, 0, 64
	.other		__nv_reservedSMEM_offset_0_alias,@"STO_CUDA_RESERVED_SHARED STV_DEFAULT"
__nv_reservedSMEM_offset_0_alias:
	.zero		0
	.zero		64


//--------------------- .nv.global                --------------------------
	.section	.nv.global,"aw",@nobits
	.align	8
.nv.global:
	.type		seed,@object
	.size		seed,(.L_0 - seed)
seed:
	.zero		8
.L_0:


//--------------------- .nv.constant0.init        --------------------------
	.section	.nv.constant0.init,"a",@progbits
	.sectionflags	@""
	.align	4
.nv.constant0.init:
	.zero		896


//--------------------- .nv.constant0.fractalRenderUnderSampled --------------------------
	.section	.nv.constant0.fractalRenderUnderSampled,"a",@progbits
	.sectionflags	@""
	.align	4
.nv.constant0.fractalRenderUnderSampled:
	.zero		944


//--------------------- .nv.constant0.blur        --------------------------
	.section	.nv.constant0.blur,"a",@progbits
	.sectionflags	@""
	.align	4
.nv.constant0.blur:
	.zero		896


//--------------------- .nv.constant0.compose     --------------------------
	.section	.nv.constant0.compose,"a",@progbits
	.sectionflags	@""
	.align	4
.nv.constant0.compose:
	.zero		972


//--------------------- .nv.constant0.fractalRenderMain --------------------------
	.section	.nv.constant0.fractalRenderMain,"a",@progbits
	.sectionflags	@""
	.align	4
.nv.constant0.fractalRenderMain:
	.zero		972


//--------------------- SYMBOLS --------------------------

	.type		.nv.reservedSmem.offset0,@object
	.size		.nv.reservedSmem.offset0,0x4
	.type		__assertfail,@function
